def matmul_kernel(
    a_ptr,
    b_ptr,
    c_ptr,
    M,
    N,
    K,
    stride_am,
    stride_ak,
    stride_bk,
    stride_bn,
    stride_cm,
    stride_cn,
    BLOCK_M: tl.constexpr,
    BLOCK_N: tl.constexpr,
    BLOCK_K: tl.constexpr,
    GROUP_M: tl.constexpr,
):
    pid = tl.program_id(axis=0)
    num_pid_m = tl.cdiv(M, BLOCK_M)
    num_pid_n = tl.cdiv(N, BLOCK_N)
    num_pid_in_group = GROUP_M * num_pid_n
    group_id = pid // num_pid_in_group
    first_pid_m = group_id * GROUP_M
    group_size_m = min(num_pid_m - first_pid_m, GROUP_M)
    pid_m = first_pid_m + ((pid % num_pid_in_group) % group_size_m)
    pid_n = (pid % num_pid_in_group) // group_size_m

    offs_am = (pid_m * BLOCK_M + tl.arange(0, BLOCK_M)) % M
    offs_bn = (pid_n * BLOCK_N + tl.arange(0, BLOCK_N)) % N
    offs_k = tl.arange(0, BLOCK_K)
    a_ptrs = a_ptr + offs_am[:, None] * stride_am + offs_k[None, :] * stride_ak
    b_ptrs = b_ptr + offs_k[:, None] * stride_bk + offs_bn[None, :] * stride_bn

    acc = tl.zeros((BLOCK_M, BLOCK_N), dtype=tl.float32)
    for kk in range(0, tl.cdiv(K, BLOCK_K)):
        a = tl.load(a_ptrs, mask=offs_k[None, :] < K - kk * BLOCK_K, other=0.0)
        b = tl.load(b_ptrs, mask=offs_k[:, None] < K - kk * BLOCK_K, other=0.0)
        acc = tl.dot(a, b, acc)
        a_ptrs += BLOCK_K * stride_ak
        b_ptrs += BLOCK_K * stride_bk

    c = acc.to(c_ptr.dtype.element_ty)
    offs_cm = pid_m * BLOCK_M + tl.arange(0, BLOCK_M)
    offs_cn = pid_n * BLOCK_N + tl.arange(0, BLOCK_N)
    c_ptrs = c_ptr + offs_cm[:, None] * stride_cm + offs_cn[None, :] * stride_cn
    mask = (offs_cm[:, None] < M) & (offs_cn[None, :] < N)
    tl.store(c_ptrs, c, mask=mask)

# config = {"BLOCK_K": 128, "BLOCK_M": 32, "BLOCK_N": 16, "GROUP_M": 8, "arch": "sm_100", "dtype": "fp8e4m3", "num_ctas": 1, "num_stages": 2, "num_warps": 4}
# arch = sm_100


// ===== COMPILED SASS (sm_100a) =====

	.target	sm_100a

	.elftype	@"ET_EXEC"


//--------------------- .note.nv.tkinfo           --------------------------
	.section	.note.nv.tkinfo,"",@"SHT_NOTE"
	.sectionflags	@"SHF_NOTE_NV_TKINFO"
	.tkinfo
        /*0018*/ 	.word	0x00000081
        /*0030*/ 	.string	""
        /*0030*/ 	.string	"ptxas-blackwell"
        /*0030*/ 	.string	"Cuda compilation tools, release 12.9, V12.9.86"
        /*0030*/ 	.string	"Build cuda_12.9.r12.9/compiler.36037853_0"
        /*0030*/ 	.string	"-v  -suppress-debug-info  -lineinfo  -arch sm_100a "



//--------------------- .note.nv.cuver            --------------------------
	.section	.note.nv.cuver,"",@"SHT_NOTE"
	.sectionflags	@"SHF_NOTE_NV_CUVER"
        /*0018*/ 	.short	0x0001
        /*001a*/ 	.short	0x0064
        /*001c*/ 	.short	0x0001
        /*001e*/ 	.short	0x0000
        /*0020*/ 	.short	0x0001
        /*0022*/ 	.short	0x0000


//--------------------- .nv.info                  --------------------------
	.section	.nv.info,"",@"SHT_CUDA_INFO"
	.align	4


	//----- nvinfo : EIATTR_REGCOUNT
	.align		4
        /*0000*/ 	.byte	0x04, 0x2f
        /*0002*/ 	.short	(.L_1 - .L_0)
	.align		4
.L_0:
        /*0004*/ 	.word	index@(matmul_kernel)
        /*0008*/ 	.word	0x000000a8


	//----- nvinfo : EIATTR_FRAME_SIZE
	.align		4
.L_1:
        /*000c*/ 	.byte	0x04, 0x11
        /*000e*/ 	.short	(.L_3 - .L_2)
	.align		4
.L_2:
        /*0010*/ 	.word	index@(matmul_kernel)
        /*0014*/ 	.word	0x00000000


	//----- nvinfo : EIATTR_MIN_STACK_SIZE
	.align		4
.L_3:
        /*0018*/ 	.byte	0x04, 0x12
        /*001a*/ 	.short	(.L_5 - .L_4)
	.align		4
.L_4:
        /*001c*/ 	.word	index@(matmul_kernel)
        /*0020*/ 	.word	0x00000000
.L_5:


//--------------------- .nv.info.matmul_kernel    --------------------------
	.section	.nv.info.matmul_kernel,"",@"SHT_CUDA_INFO"
	.sectionflags	@""
	.align	4


	//----- nvinfo : EIATTR_CUDA_API_VERSION
	.align		4
        /*0000*/ 	.byte	0x04, 0x37
        /*0002*/ 	.short	(.L_7 - .L_6)
.L_6:
        /*0004*/ 	.word	0x00000081


	//----- nvinfo : EIATTR_KPARAM_INFO
	.align		4
.L_7:
        /*0008*/ 	.byte	0x04, 0x17
        /*000a*/ 	.short	(.L_9 - .L_8)
.L_8:
        /*000c*/ 	.word	0x00000000
        /*0010*/ 	.short	0x000d
        /*0012*/ 	.short	0x0048
        /*0014*/ 	.byte	0x00, 0xf4, 0x21, 0x00


	//----- nvinfo : EIATTR_KPARAM_INFO
	.align		4
.L_9:
        /*0018*/ 	.byte	0x04, 0x17
        /*001a*/ 	.short	(.L_11 - .L_10)
.L_10:
        /*001c*/ 	.word	0x00000000
        /*0020*/ 	.short	0x000c
        /*0022*/ 	.short	0x0040
        /*0024*/ 	.byte	0x00, 0xf4, 0x21, 0x00


	//----- nvinfo : EIATTR_KPARAM_INFO
	.align		4
.L_11:
        /*0028*/ 	.byte	0x04, 0x17
        /*002a*/ 	.short	(.L_13 - .L_12)
.L_12:
        /*002c*/ 	.word	0x00000000
        /*0030*/ 	.short	0x000b
        /*0032*/ 	.short	0x0038
        /*0034*/ 	.byte	0x00, 0xf0, 0x11, 0x00


	//----- nvinfo : EIATTR_KPARAM_INFO
	.align		4
.L_13:
        /*0038*/ 	.byte	0x04, 0x17
        /*003a*/ 	.short	(.L_15 - .L_14)
.L_14:
        /*003c*/ 	.word	0x00000000
        /*0040*/ 	.short	0x000a
        /*0042*/ 	.short	0x0034
        /*0044*/ 	.byte	0x00, 0xf0, 0x11, 0x00


	//----- nvinfo : EIATTR_KPARAM_INFO
	.align		4
.L_15:
        /*0048*/ 	.byte	0x04, 0x17
        /*004a*/ 	.short	(.L_17 - .L_16)
.L_16:
        /*004c*/ 	.word	0x00000000
        /*0050*/ 	.short	0x0009
        /*0052*/ 	.short	0x0030
        /*0054*/ 	.byte	0x00, 0xf0, 0x11, 0x00


	//----- nvinfo : EIATTR_KPARAM_INFO
	.align		4
.L_17:
        /*0058*/ 	.byte	0x04, 0x17
        /*005a*/ 	.short	(.L_19 - .L_18)
.L_18:
        /*005c*/ 	.word	0x00000000
        /*0060*/ 	.short	0x0008
        /*0062*/ 	.short	0x002c
        /*0064*/ 	.byte	0x00, 0xf0, 0x11, 0x00


	//----- nvinfo : EIATTR_KPARAM_INFO
	.align		4
.L_19:
        /*0068*/ 	.byte	0x04, 0x17
        /*006a*/ 	.short	(.L_21 - .L_20)
.L_20:
        /*006c*/ 	.word	0x00000000
        /*0070*/ 	.short	0x0007
        /*0072*/ 	.short	0x0028
        /*0074*/ 	.byte	0x00, 0xf0, 0x11, 0x00


	//----- nvinfo : EIATTR_KPARAM_INFO
	.align		4
.L_21:
        /*0078*/ 	.byte	0x04, 0x17
        /*007a*/ 	.short	(.L_23 - .L_22)
.L_22:
        /*007c*/ 	.word	0x00000000
        /*0080*/ 	.short	0x0006
        /*0082*/ 	.short	0x0024
        /*0084*/ 	.byte	0x00, 0xf0, 0x11, 0x00


	//----- nvinfo : EIATTR_KPARAM_INFO
	.align		4
.L_23:
        /*0088*/ 	.byte	0x04, 0x17
        /*008a*/ 	.short	(.L_25 - .L_24)
.L_24:
        /*008c*/ 	.word	0x00000000
        /*0090*/ 	.short	0x0005
        /*0092*/ 	.short	0x0020
        /*0094*/ 	.byte	0x00, 0xf0, 0x11, 0x00


	//----- nvinfo : EIATTR_KPARAM_INFO
	.align		4
.L_25:
        /*0098*/ 	.byte	0x04, 0x17
        /*009a*/ 	.short	(.L_27 - .L_26)
.L_26:
        /*009c*/ 	.word	0x00000000
        /*00a0*/ 	.short	0x0004
        /*00a2*/ 	.short	0x001c
        /*00a4*/ 	.byte	0x00, 0xf0, 0x11, 0x00


	//----- nvinfo : EIATTR_KPARAM_INFO
	.align		4
.L_27:
        /*00a8*/ 	.byte	0x04, 0x17
        /*00aa*/ 	.short	(.L_29 - .L_28)
.L_28:
        /*00ac*/ 	.word	0x00000000
        /*00b0*/ 	.short	0x0003
        /*00b2*/ 	.short	0x0018
        /*00b4*/ 	.byte	0x00, 0xf0, 0x11, 0x00


	//----- nvinfo : EIATTR_KPARAM_INFO
	.align		4
.L_29:
        /*00b8*/ 	.byte	0x04, 0x17
        /*00ba*/ 	.short	(.L_31 - .L_30)
.L_30:
        /*00bc*/ 	.word	0x00000000
        /*00c0*/ 	.short	0x0002
        /*00c2*/ 	.short	0x0010
        /*00c4*/ 	.byte	0x00, 0xf4, 0x21, 0x00


	//----- nvinfo : EIATTR_KPARAM_INFO
	.align		4
.L_31:
        /*00c8*/ 	.byte	0x04, 0x17
        /*00ca*/ 	.short	(.L_33 - .L_32)
.L_32:
        /*00cc*/ 	.word	0x00000000
        /*00d0*/ 	.short	0x0001
        /*00d2*/ 	.short	0x0008
        /*00d4*/ 	.byte	0x00, 0xf4, 0x21, 0x00


	//----- nvinfo : EIATTR_KPARAM_INFO
	.align		4
.L_33:
        /*00d8*/ 	.byte	0x04, 0x17
        /*00da*/ 	.short	(.L_35 - .L_34)
.L_34:
        /*00dc*/ 	.word	0x00000000
        /*00e0*/ 	.short	0x0000
        /*00e2*/ 	.short	0x0000
        /*00e4*/ 	.byte	0x00, 0xf4, 0x21, 0x00


	//----- nvinfo : EIATTR_SPARSE_MMA_MASK
	.align		4
.L_35:
        /*00e8*/ 	.byte	0x03, 0x50
        /*00ea*/ 	.short	0x0000


	//----- nvinfo : EIATTR_MAXREG_COUNT
	.align		4
        /*00ec*/ 	.byte	0x03, 0x1b
        /*00ee*/ 	.short	0x00ff


	//----- nvinfo : EIATTR_NUM_BARRIERS
	.align		4
        /*00f0*/ 	.byte	0x02, 0x4c
        /*00f2*/ 	.byte	0x01
	.zero		1


	//----- nvinfo : EIATTR_VRC_CTA_INIT_COUNT
	.align		4
        /*00f4*/ 	.byte	0x02, 0x4a
	.zero		1
	.zero		1


	//----- nvinfo : EIATTR_EXIT_INSTR_OFFSETS
	.align		4
        /*00f8*/ 	.byte	0x04, 0x1c
        /*00fa*/ 	.short	(.L_37 - .L_36)


	//   ....[0]....
.L_36:
        /*00fc*/ 	.word	0x00004170


	//   ....[1]....
        /*0100*/ 	.word	0x000041c0


	//----- nvinfo : EIATTR_REQNTID
	.align		4
.L_37:
        /*0104*/ 	.byte	0x04, 0x10
        /*0106*/ 	.short	(.L_39 - .L_38)
.L_38:
        /*0108*/ 	.word	0x00000080
        /*010c*/ 	.word	0x00000001
        /*0110*/ 	.word	0x00000001


	//----- nvinfo : EIATTR_CBANK_PARAM_SIZE
	.align		4
.L_39:
        /*0114*/ 	.byte	0x03, 0x19
        /*0116*/ 	.short	0x0050


	//----- nvinfo : EIATTR_PARAM_CBANK
	.align		4
        /*0118*/ 	.byte	0x04, 0x0a
        /*011a*/ 	.short	(.L_41 - .L_40)
	.align		4
.L_40:
        /*011c*/ 	.word	index@(.nv.constant0.matmul_kernel)
        /*0120*/ 	.short	0x0380
        /*0122*/ 	.short	0x0050


	//----- nvinfo : EIATTR_SW_WAR
	.align		4
.L_41:
        /*0124*/ 	.byte	0x04, 0x36
        /*0126*/ 	.short	(.L_43 - .L_42)
.L_42:
        /*0128*/ 	.word	0x00000008
.L_43:


//--------------------- .nv.compat                --------------------------
	.section	.nv.compat,"",@"SHT_CUDA_COMPAT_INFO"
	.align	4
        /*0000*/ 	.byte	0x02, 0x02, 0x02, 0x00, 0x02, 0x05, 0x05, 0x00, 0x02, 0x03, 0x00, 0x00, 0x02, 0x06, 0x01, 0x00


//--------------------- .nv.callgraph             --------------------------
	.section	.nv.callgraph,"",@"SHT_CUDA_CALLGRAPH"
	.align	4
	.sectionentsize	8
	.align		4
        /*0000*/ 	.word	0x00000000
	.align		4
        /*0004*/ 	.word	0xffffffff
	.align		4
        /*0008*/ 	.word	0x00000000
	.align		4
        /*000c*/ 	.word	0xfffffffe
	.align		4
        /*0010*/ 	.word	0x00000000
	.align		4
        /*0014*/ 	.word	0xfffffffd
	.align		4
        /*0018*/ 	.word	0x00000000
	.align		4
        /*001c*/ 	.word	0xfffffffc


//--------------------- .text.matmul_kernel       --------------------------
	.section	.text.matmul_kernel,"ax",@progbits
	.align	128
        .global         matmul_kernel
        .type           matmul_kernel,@function
        .size           matmul_kernel,(.L_x_3 - matmul_kernel)
        .other          matmul_kernel,@"STO_CUDA_ENTRY STV_DEFAULT"
matmul_kernel:
.text.matmul_kernel:
[----:B------:R-:W0:Y:S08]  /*0000*/  LDC R1, c[0x0][0x37c] ;  /* 0x0000df00ff017b82 */ /* 0x000e300000000800 */
[----:B------:R-:W1:Y:S01]  /*0010*/  LDC.64 R18, c[0x0][0x398] ;  /* 0x0000e600ff127b82 */ /* 0x000e620000000a00 */
[----:B------:R-:W2:Y:S01]  /*0020*/  S2R R5, SR_CTAID.X ;  /* 0x0000000000057919 */ /* 0x000ea20000002500 */
[----:B------:R-:W3:Y:S01]  /*0030*/  LDCU UR4, c[0x0][0x3a0] ;  /* 0x00007400ff0477ac */ /* 0x000ee20008000800 */
[----:B------:R-:W4:Y:S01]  /*0040*/  S2R R40, SR_TID.X ;  /* 0x0000000000287919 */ /* 0x000f220000002100 */
[----:B------:R-:W-:Y:S01]  /*0050*/  UMOV UR5, 0x400 ;  /* 0x0000040000057882 */ /* 0x000fe20000000000 */
[----:B------:R-:W0:Y:S03]  /*0060*/  LDCU.64 UR8, c[0x0][0x358] ;  /* 0x00006b00ff0877ac */ /* 0x000e260008000a00 */
[----:B------:R-:W5:Y:S01]  /*0070*/  S2UR UR6, SR_CgaCtaId ;  /* 0x00000000000679c3 */ /* 0x000f620000008800 */
[----:B---3--:R-:W-:Y:S01]  /*0080*/  UIADD3 UR4, UPT, UPT, UR4, 0x7f, URZ ;  /* 0x0000007f04047890 */ /* 0x008fe2000fffe0ff */
[----:B-1----:R-:W-:-:S03]  /*0090*/  VIADD R0, R19, 0xf ;  /* 0x0000000f13007836 */ /* 0x002fc60000000000 */
[----:B------:R-:W-:Y:S02]  /*00a0*/  UISETP.GT.AND UP0, UPT, UR4, 0x7f, UPT ;  /* 0x0000007f0400788c */ /* 0x000fe4000bf04270 */
[----:B------:R-:W-:Y:S01]  /*00b0*/  SHF.R.S32.HI R3, RZ, 0x1f, R0 ;  /* 0x0000001fff037819 */ /* 0x000fe20000011400 */
[----:B-----5:R-:W-:-:S03]  /*00c0*/  ULEA UR5, UR6, UR5, 0x18 ;  /* 0x0000000506057291 */ /* 0x020fc6000f8ec0ff */
[----:B------:R-:W-:Y:S02]  /*00d0*/  LEA.HI R3, R3, R0, RZ, 0x4 ;  /* 0x0000000003037211 */ /* 0x000fe400078f20ff */
[----:B--2---:R-:W-:Y:S02]  /*00e0*/  IABS R8, R5 ;  /* 0x0000000500087213 */ /* 0x004fe40000000000 */
[----:B------:R-:W-:-:S05]  /*00f0*/  SHF.R.S32.HI R3, RZ, 0x4, R3 ;  /* 0x00000004ff037819 */ /* 0x000fca0000011403 */
[----:B------:R-:W-:-:S05]  /*0100*/  IMAD.SHL.U32 R4, R3, 0x8, RZ ;  /* 0x0000000803047824 */ /* 0x000fca00078e00ff */
[-C--:B------:R-:W-:Y:S02]  /*0110*/  IABS R7, R4.reuse ;  /* 0x0000000400077213 */ /* 0x080fe40000000000 */
[----:B------:R-:W-:Y:S02]  /*0120*/  IABS R10, R4 ;  /* 0x00000004000a7213 */ /* 0x000fe40000000000 */
[----:B------:R-:W1:Y:S08]  /*0130*/  I2F.RP R0, R7 ;  /* 0x0000000700007306 */ /* 0x000e700000209400 */
[----:B-1----:R-:W1:Y:S02]  /*0140*/  MUFU.RCP R0, R0 ;  /* 0x0000000000007308 */ /* 0x002e640000001000 */
[----:B-1----:R-:W-:-:S02]  /*0150*/  VIADD R2, R0, 0xffffffe ;  /* 0x0ffffffe00027836 */ /* 0x002fc40000000000 */
[----:B------:R-:W-:-:S04]  /*0160*/  IMAD.MOV R0, RZ, RZ, -R10 ;  /* 0x000000ffff007224 */ /* 0x000fc800078e0a0a */
[----:B------:R1:W2:Y:S02]  /*0170*/  F2I.FTZ.U32.TRUNC.NTZ R3, R2 ;  /* 0x0000000200037305 */ /* 0x0002a4000021f000 */
[----:B-1----:R-:W-:Y:S02]  /*0180*/  IMAD.MOV.U32 R2, RZ, RZ, RZ ;  /* 0x000000ffff027224 */ /* 0x002fe400078e00ff */
[----:B--2---:R-:W-:-:S04]  /*0190*/  IMAD.MOV R6, RZ, RZ, -R3 ;  /* 0x000000ffff067224 */ /* 0x004fc800078e0a03 */
[----:B------:R-:W-:Y:S02]  /*01a0*/  IMAD R9, R6, R7, RZ ;  /* 0x0000000706097224 */ /* 0x000fe400078e02ff */
[----:B------:R-:W-:Y:S02]  /*01b0*/  IMAD.MOV.U32 R6, RZ, RZ, R8 ;  /* 0x000000ffff067224 */ /* 0x000fe400078e0008 */
[----:B------:R-:W-:-:S06]  /*01c0*/  IMAD.HI.U32 R3, R3, R9, R2 ;  /* 0x0000000903037227 */ /* 0x000fcc00078e0002 */
[----:B------:R-:W-:-:S04]  /*01d0*/  IMAD.HI.U32 R3, R3, R6, RZ ;  /* 0x0000000603037227 */ /* 0x000fc800078e00ff */
[----:B------:R-:W-:-:S05]  /*01e0*/  IMAD R0, R3, R0, R6 ;  /* 0x0000000003007224 */ /* 0x000fca00078e0206 */
[----:B------:R-:W-:-:S13]  /*01f0*/  ISETP.GT.U32.AND P1, PT, R7, R0, PT ;  /* 0x000000000700720c */ /* 0x000fda0003f24070 */
[----:B------:R-:W-:Y:S02]  /*0200*/  @!P1 IMAD.IADD R0, R0, 0x1, -R7 ;  /* 0x0000000100009824 */ /* 0x000fe400078e0a07 */
[----:B------:R-:W-:Y:S01]  /*0210*/  @!P1 VIADD R3, R3, 0x1 ;  /* 0x0000000103039836 */ /* 0x000fe20000000000 */
[----:B------:R-:W-:Y:S02]  /*0220*/  ISETP.NE.AND P1, PT, R4, RZ, PT ;  /* 0x000000ff0400720c */ /* 0x000fe40003f25270 */
[----:B------:R-:W-:Y:S02]  /*0230*/  ISETP.GE.U32.AND P0, PT, R0, R7, PT ;  /* 0x000000070000720c */ /* 0x000fe40003f06070 */
[----:B------:R-:W-:-:S04]  /*0240*/  LOP3.LUT R0, R5, R4, RZ, 0x3c, !PT ;  /* 0x0000000405007212 */ /* 0x000fc800078e3cff */
[----:B------:R-:W-:Y:S01]  /*0250*/  ISETP.GE.AND P2, PT, R0, RZ, PT ;  /* 0x000000ff0000720c */ /* 0x000fe20003f46270 */
[----:B------:R-:W-:-:S06]  /*0260*/  VIADD R0, R18, 0x1f ;  /* 0x0000001f12007836 */ /* 0x000fcc0000000000 */
[----:B------:R-:W-:-:S04]  /*0270*/  @P0 VIADD R3, R3, 0x1 ;  /* 0x0000000103030836 */ /* 0x000fc80000000000 */
[----:B------:R-:W-:Y:S01]  /*0280*/  IMAD.MOV.U32 R2, RZ, RZ, R3 ;  /* 0x000000ffff027224 */ /* 0x000fe200078e0003 */
[----:B------:R-:W-:-:S03]  /*0290*/  SHF.R.S32.HI R3, RZ, 0x1f, R0 ;  /* 0x0000001fff037819 */ /* 0x000fc60000011400 */
[----:B------:R-:W-:Y:S01]  /*02a0*/  @!P2 IMAD.MOV R2, RZ, RZ, -R2 ;  /* 0x000000ffff02a224 */ /* 0x000fe200078e0a02 */
[----:B------:R-:W-:Y:S02]  /*02b0*/  @!P1 LOP3.LUT R2, RZ, R4, RZ, 0x33, !PT ;  /* 0x00000004ff029212 */ /* 0x000fe400078e33ff */
[----:B------:R-:W-:-:S03]  /*02c0*/  LEA.HI R3, R3, R0, RZ, 0x5 ;  /* 0x0000000003037211 */ /* 0x000fc600078f28ff */
[----:B------:R-:W-:Y:S02]  /*02d0*/  IMAD.SHL.U32 R6, R2, 0x8, RZ ;  /* 0x0000000802067824 */ /* 0x000fe400078e00ff */
[----:B------:R-:W-:-:S03]  /*02e0*/  IMAD.MOV R2, RZ, RZ, -R2 ;  /* 0x000000ffff027224 */ /* 0x000fc600078e0a02 */
[----:B------:R-:W-:Y:S01]  /*02f0*/  LEA.HI.SX32 R3, R3, -R6, 0x1b ;  /* 0x8000000603037211 */ /* 0x000fe200078fdaff */
[----:B------:R-:W-:-:S03]  /*0300*/  IMAD R4, R4, R2, R5 ;  /* 0x0000000204047224 */ /* 0x000fc600078e0205 */
[----:B------:R-:W-:Y:S02]  /*0310*/  VIMNMX R11, PT, PT, R3, 0x8, PT ;  /* 0x00000008030b7848 */ /* 0x000fe40003fe0100 */
[----:B------:R-:W-:Y:S02]  /*0320*/  IABS R9, R4 ;  /* 0x0000000400097213 */ /* 0x000fe40000000000 */
[----:B------:R-:W-:-:S04]  /*0330*/  IABS R7, R11 ;  /* 0x0000000b00077213 */ /* 0x000fc80000000000 */
[----:B------:R-:W1:Y:S08]  /*0340*/  I2F.RP R0, R7 ;  /* 0x0000000700007306 */ /* 0x000e700000209400 */
[----:B-1----:R-:W1:Y:S02]  /*0350*/  MUFU.RCP R0, R0 ;  /* 0x0000000000007308 */ /* 0x002e640000001000 */
[----:B-1----:R-:W-:-:S06]  /*0360*/  VIADD R3, R0, 0xffffffe ;  /* 0x0ffffffe00037836 */ /* 0x002fcc0000000000 */
[----:B------:R-:W1:Y:S02]  /*0370*/  F2I.FTZ.U32.TRUNC.NTZ R3, R3 ;  /* 0x0000000300037305 */ /* 0x000e64000021f000 */
[----:B-1----:R-:W-:-:S04]  /*0380*/  IMAD.MOV R8, RZ, RZ, -R3 ;  /* 0x000000ffff087224 */ /* 0x002fc800078e0a03 */
[----:B------:R-:W-:Y:S01]  /*0390*/  IMAD.MOV.U32 R2, RZ, RZ, R8 ;  /* 0x000000ffff027224 */ /* 0x000fe200078e0008 */
[----:B------:R-:W-:-:S03]  /*03a0*/  IABS R8, R11 ;  /* 0x0000000b00087213 */ /* 0x000fc60000000000 */
[----:B------:R-:W-:Y:S02]  /*03b0*/  IMAD R5, R2, R7, RZ ;  /* 0x0000000702057224 */ /* 0x000fe400078e02ff */
[----:B------:R-:W-:Y:S02]  /*03c0*/  IMAD.MOV.U32 R2, RZ, RZ, RZ ;  /* 0x000000ffff027224 */ /* 0x000fe400078e00ff */
[----:B------:R-:W-:Y:S02]  /*03d0*/  IMAD.MOV R0, RZ, RZ, -R8 ;  /* 0x000000ffff007224 */ /* 0x000fe400078e0a08 */
[----:B------:R-:W-:Y:S01]  /*03e0*/  IMAD.HI.U32 R2, R3, R5, R2 ;  /* 0x0000000503027227 */ /* 0x000fe200078e0002 */
[----:B----4-:R-:W-:-:S05]  /*03f0*/  LOP3.LUT R3, R40, 0x1f, RZ, 0xc0, !PT ;  /* 0x0000001f28037812 */ /* 0x010fca00078ec0ff */
        /* <DEDUP_REMOVED lines=8> */
[----:B------:R-:W-:-:S07]  /*0480*/  ISETP.GE.AND P2, PT, R0, RZ, PT ;  /* 0x000000ff0000720c */ /* 0x000fce0003f46270 */
[----:B------:R-:W-:Y:S01]  /*0490*/  @P0 VIADD R2, R2, 0x1 ;  /* 0x0000000102020836 */ /* 0x000fe20000000000 */
[----:B------:R-:W-:-:S03]  /*04a0*/  PLOP3.LUT P0, PT, PT, PT, UP0, 0x80, 0x8 ;  /* 0x000000000008781c */ /* 0x000fc60003f0f008 */
[----:B------:R-:W-:-:S04]  /*04b0*/  IMAD.MOV.U32 R8, RZ, RZ, R2 ;  /* 0x000000ffff087224 */ /* 0x000fc800078e0002 */
[----:B------:R-:W-:Y:S01]  /*04c0*/  @!P2 IMAD.MOV R8, RZ, RZ, -R8 ;  /* 0x000000ffff08a224 */ /* 0x000fe200078e0a08 */
[----:B------:R-:W-:-:S05]  /*04d0*/  @!P1 LOP3.LUT R8, RZ, R11, RZ, 0x33, !PT ;  /* 0x0000000bff089212 */ /* 0x000fca00078e33ff */
[----:B------:R-:W-:Y:S01]  /*04e0*/  IMAD.MOV R0, RZ, RZ, -R8 ;  /* 0x000000ffff007224 */ /* 0x000fe200078e0a08 */
[----:B------:R-:W-:Y:S02]  /*04f0*/  @!P0 CS2R R44, SRZ ;  /* 0x00000000002c8805 */ /* 0x000fe4000001ff00 */
[----:B------:R-:W-:Y:S01]  /*0500*/  @!P0 CS2R R46, SRZ ;  /* 0x00000000002e8805 */ /* 0x000fe2000001ff00 */
[----:B------:R-:W-:Y:S02]  /*0510*/  IMAD.SHL.U32 R8, R8, 0x10, RZ ;  /* 0x0000001008087824 */ /* 0x000fe400078e00ff */
[----:B------:R-:W-:-:S04]  /*0520*/  IMAD R0, R11, R0, R4 ;  /* 0x000000000b007224 */ /* 0x000fc800078e0204 */
[----:B------:R-:W-:-:S04]  /*0530*/  IMAD.IADD R0, R6, 0x1, R0 ;  /* 0x0000000106007824 */ /* 0x000fc800078e0200 */
[----:B------:R-:W-:Y:S01]  /*0540*/  IMAD R0, R0, 0x20, R3 ;  /* 0x0000002000007824 */ /* 0x000fe200078e0203 */
[----:B------:R-:W-:-:S04]  /*0550*/  SHF.R.U32.HI R3, RZ, 0x5, R40 ;  /* 0x00000005ff037819 */ /* 0x000fc80000011628 */
[----:B------:R-:W-:Y:S01]  /*0560*/  SGXT.U32 R2, R3, 0x2 ;  /* 0x000000020302781a */ /* 0x000fe20000000000 */
[----:B------:R-:W-:Y:S01]  /*0570*/  @!P0 IMAD.SHL.U32 R3, R40, 0x20, RZ ;  /* 0x0000002028038824 */ /* 0x000fe200078e00ff */
[----:B0-----:R-:W-:Y:S06]  /*0580*/  BRA.U !UP0, `(.L_x_0) ;  /* 0x0000003908147547 */ /* 0x001fec000b800000 */
[----:B------:R-:W-:Y:S01]  /*0590*/  IABS R32, R19 ;  /* 0x0000001300207213 */ /* 0x000fe20000000000 */
[C---:B------:R-:W-:Y:S01]  /*05a0*/  VIADD R3, R8.reuse, 0xf ;  /* 0x0000000f08037836 */ /* 0x040fe20000000000 */
[----:B------:R-:W-:Y:S01]  /*05b0*/  IABS R29, R18 ;  /* 0x00000012001d7213 */ /* 0x000fe20000000000 */
[C---:B------:R-:W-:Y:S01]  /*05c0*/  VIADD R27, R8.reuse, 0xa ;  /* 0x0000000a081b7836 */ /* 0x040fe20000000000 */
[----:B------:R-:W0:Y:S01]  /*05d0*/  I2F.RP R6, R32 ;  /* 0x0000002000067306 */ /* 0x000e220000209400 */
[C---:B------:R-:W-:Y:S01]  /*05e0*/  VIADD R22, R8.reuse, 0xb ;  /* 0x0000000b08167836 */ /* 0x040fe20000000000 */
[----:B------:R-:W-:Y:S01]  /*05f0*/  IABS R9, R3 ;  /* 0x0000000300097213 */ /* 0x000fe20000000000 */
[C---:B------:R-:W-:Y:S01]  /*0600*/  VIADD R30, R8.reuse, 0x9 ;  /* 0x00000009081e7836 */ /* 0x040fe20000000000 */
[----:B------:R-:W-:Y:S01]  /*0610*/  ISETP.GE.AND P0, PT, R3, RZ, PT ;  /* 0x000000ff0300720c */ /* 0x000fe20003f06270 */
[C---:B------:R-:W-:Y:S01]  /*0620*/  VIADD R33, R8.reuse, 0x8 ;  /* 0x0000000808217836 */ /* 0x040fe20000000000 */
[----:B------:R-:W-:Y:S01]  /*0630*/  IABS R14, R27 ;  /* 0x0000001b000e7213 */ /* 0x000fe20000000000 */
        /* <DEDUP_REMOVED lines=8> */
[----:B0-----:R-:W0:Y:S01]  /*06c0*/  MUFU.RCP R6, R6 ;  /* 0x0000000600067308 */ /* 0x001e220000001000 */
[C---:B------:R-:W-:Y:S01]  /*06d0*/  VIADD R23, R8.reuse, 0x3 ;  /* 0x0000000308177836 */ /* 0x040fe20000000000 */
[----:B------:R-:W-:Y:S01]  /*06e0*/  IABS R28, R0 ;  /* 0x00000000001c7213 */ /* 0x000fe20000000000 */
[C---:B------:R-:W-:Y:S01]  /*06f0*/  VIADD R25, R8.reuse, 0x2 ;  /* 0x0000000208197836 */ /* 0x040fe20000000000 */
[----:B------:R-:W1:Y:S01]  /*0700*/  LDCU UR6, c[0x0][0x3b0] ;  /* 0x00007600ff0677ac */ /* 0x000e620008000800 */
[----:B------:R-:W-:Y:S01]  /*0710*/  VIADD R38, R8, 0x1 ;  /* 0x0000000108267836 */ /* 0x000fe20000000000 */
[----:B------:R-:W-:-:S02]  /*0720*/  IABS R24, R23 ;  /* 0x0000001700187213 */ /* 0x000fc40000000000 */
[----:B------:R-:W-:Y:S02]  /*0730*/  CS2R R44, SRZ ;  /* 0x00000000002c7805 */ /* 0x000fe4000001ff00 */
[----:B------:R-:W-:Y:S01]  /*0740*/  IABS R26, R25 ;  /* 0x00000019001a7213 */ /* 0x000fe20000000000 */
[----:B------:R-:W2:Y:S01]  /*0750*/  LDCU.128 UR12, c[0x0][0x380] ;  /* 0x00007000ff0c77ac */ /* 0x000ea20008000c00 */
[C---:B------:R-:W-:Y:S02]  /*0760*/  LOP3.LUT R59, R2.reuse, 0x18, RZ, 0xfc, !PT ;  /* 0x00000018023b7812 */ /* 0x040fe400078efcff */
[----:B------:R-:W-:Y:S02]  /*0770*/  CS2R R46, SRZ ;  /* 0x00000000002e7805 */ /* 0x000fe4000001ff00 */
[C---:B------:R-:W-:Y:S01]  /*0780*/  LOP3.LUT R60, R2.reuse, 0x14, RZ, 0xfc, !PT ;  /* 0x00000014023c7812 */ /* 0x040fe200078efcff */
[----:B------:R-:W3:Y:S01]  /*0790*/  LDCU UR7, c[0x0][0x3a4] ;  /* 0x00007480ff0777ac */ /* 0x000ee20008000800 */
[----:B------:R-:W-:-:S02]  /*07a0*/  LOP3.LUT R61, R2, 0x10, RZ, 0xfc, !PT ;  /* 0x00000010023d7812 */ /* 0x000fc400078efcff */
[----:B------:R-:W-:Y:S01]  /*07b0*/  LOP3.LUT R62, R2, 0xc, RZ, 0xfc, !PT ;  /* 0x0000000c023e7812 */ /* 0x000fe200078efcff */
[----:B0-----:R-:W-:Y:S01]  /*07c0*/  VIADD R4, R6, 0xffffffe ;  /* 0x0ffffffe06047836 */ /* 0x001fe20000000000 */
[----:B------:R-:W0:Y:S01]  /*07d0*/  LDCU UR11, c[0x0][0x3ac] ;  /* 0x00007580ff0b77ac */ /* 0x000e220008000800 */
[----:B------:R-:W-:Y:S01]  /*07e0*/  VIADD R6, R8, 0xe ;  /* 0x0000000e08067836 */ /* 0x000fe20000000000 */
[C---:B------:R-:W-:Y:S01]  /*07f0*/  LOP3.LUT R63, R2.reuse, 0x8, RZ, 0xfc, !PT ;  /* 0x00000008023f7812 */ /* 0x040fe200078efcff */
[----:B------:R4:W5:Y:S01]  /*0800*/  F2I.FTZ.U32.TRUNC.NTZ R5, R4 ;  /* 0x0000000400057305 */ /* 0x000962000021f000 */
[----:B------:R-:W0:Y:S01]  /*0810*/  LDCU UR40, c[0x0][0x3a8] ;  /* 0x00007500ff2877ac */ /* 0x000e220008000800 */
[----:B------:R-:W-:Y:S02]  /*0820*/  LOP3.LUT R64, R2, 0x4, RZ, 0xfc, !PT ;  /* 0x0000000402407812 */ /* 0x000fe400078efcff */
[----:B------:R-:W-:Y:S02]  /*0830*/  ISETP.GE.AND P4, PT, R6, RZ, PT ;  /* 0x000000ff0600720c */ /* 0x000fe40003f86270 */
[----:B------:R-:W-:-:S02]  /*0840*/  LOP3.LUT R39, R2, 0x70, RZ, 0xfc, !PT ;  /* 0x0000007002277812 */ /* 0x000fc400078efcff */
[C---:B------:R-:W-:Y:S01]  /*0850*/  LOP3.LUT R56, R2.reuse, 0x74, RZ, 0xfc, !PT ;  /* 0x0000007402387812 */ /* 0x040fe200078efcff */
[----:B----4-:R-:W-:Y:S01]  /*0860*/  IMAD.MOV.U32 R4, RZ, RZ, RZ ;  /* 0x000000ffff047224 */ /* 0x010fe200078e00ff */
[----:B------:R-:W-:Y:S02]  /*0870*/  LOP3.LUT R57, R2, 0x78, RZ, 0xfc, !PT ;  /* 0x0000007802397812 */ /* 0x000fe400078efcff */
[----:B------:R-:W-:Y:S01]  /*0880*/  LEA.HI R58, R40, 0x7c, RZ, 0x1b ;  /* 0x0000007c283a7811 */ /* 0x000fe200078fd8ff */
[----:B-----5:R-:W-:-:S04]  /*0890*/  IMAD.MOV R7, RZ, RZ, -R5 ;  /* 0x000000ffff077224 */ /* 0x020fc800078e0a05 */
[----:B------:R-:W-:Y:S01]  /*08a0*/  IMAD R7, R7, R32, RZ ;  /* 0x0000002007077224 */ /* 0x000fe200078e02ff */
[----:B0-----:R-:W-:Y:S02]  /*08b0*/  USHF.L.U32 UR10, UR40, 0x7, URZ ;  /* 0x00000007280a7899 */ /* 0x001fe400080006ff */
[----:B------:R-:W-:Y:S02]  /*08c0*/  IMAD R59, R59, UR40, RZ ;  /* 0x000000283b3b7c24 */ /* 0x000fe4000f8e02ff */
[----:B------:R-:W-:Y:S01]  /*08d0*/  IMAD.HI.U32 R7, R5, R7, R4 ;  /* 0x0000000705077227 */ /* 0x000fe200078e0004 */
[----:B------:R-:W-:-:S03]  /*08e0*/  IABS R4, R6 ;  /* 0x0000000600047213 */ /* 0x000fc60000000000 */
[----:B------:R-:W-:Y:S02]  /*08f0*/  VIADD R6, R8, 0xc ;  /* 0x0000000c08067836 */ /* 0x000fe40000000000 */
[----:B------:R-:W-:-:S03]  /*0900*/  IMAD.HI.U32 R5, R7, R9, RZ ;  /* 0x0000000907057227 */ /* 0x000fc600078e00ff */
[----:B------:R-:W-:Y:S01]  /*0910*/  IABS R12, R6 ;  /* 0x00000006000c7213 */ /* 0x000fe20000000000 */
[----:B------:R-:W-:Y:S01]  /*0920*/  IMAD.MOV R5, RZ, RZ, -R5 ;  /* 0x000000ffff057224 */ /* 0x000fe200078e0a05 */
[----:B------:R-:W-:Y:S01]  /*0930*/  ISETP.GE.AND P3, PT, R6, RZ, PT ;  /* 0x000000ff0600720c */ /* 0x000fe20003f66270 */
[----:B------:R-:W-:-:S04]  /*0940*/  IMAD.HI.U32 R6, R7, R13, RZ ;  /* 0x0000000d07067227 */ /* 0x000fc800078e00ff */
[----:B------:R-:W-:Y:S02]  /*0950*/  IMAD R3, R32, R5, R9 ;  /* 0x0000000520037224 */ /* 0x000fe400078e0209 */
[----:B------:R-:W-:Y:S02]  /*0960*/  IMAD.MOV.U32 R9, RZ, RZ, R4 ;  /* 0x000000ffff097224 */ /* 0x000fe400078e0004 */
[----:B------:R-:W-:Y:S01]  /*0970*/  VIADD R5, R8, 0xd ;  /* 0x0000000d08057836 */ /* 0x000fe20000000000 */
[----:B------:R-:W-:Y:S01]  /*0980*/  ISETP.GT.U32.AND P2, PT, R32, R3, PT ;  /* 0x000000032000720c */ /* 0x000fe20003f44070 */
[----:B------:R-:W-:-:S03]  /*0990*/  IMAD.HI.U32 R4, R7, R9, RZ ;  /* 0x0000000907047227 */ /* 0x000fc600078e00ff */
[----:B------:R-:W-:Y:S01]  /*09a0*/  IABS R10, R5 ;  /* 0x00000005000a7213 */ /* 0x000fe20000000000 */
[----:B------:R-:W-:Y:S01]  /*09b0*/  IMAD.MOV R4, RZ, RZ, -R4 ;  /* 0x000000ffff047224 */ /* 0x000fe200078e0a04 */
[----:B------:R-:W-:Y:S01]  /*09c0*/  ISETP.GE.AND P1, PT, R5, RZ, PT ;  /* 0x000000ff0500720c */ /* 0x000fe20003f26270 */
[----:B------:R-:W-:-:S04]  /*09d0*/  IMAD.HI.U32 R5, R7, R12, RZ ;  /* 0x0000000c07057227 */ /* 0x000fc800078e00ff */
[C---:B------:R-:W-:Y:S02]  /*09e0*/  IMAD R9, R32.reuse, R4, R9 ;  /* 0x0000000420097224 */ /* 0x040fe400078e0209 */
[----:B------:R-:W-:Y:S02]  /*09f0*/  @!P2 IMAD.IADD R3, R3, 0x1, -R32 ;  /* 0x000000010303a824 */ /* 0x000fe400078e0a20 */
[----:B------:R-:W-:Y:S01]  /*0a00*/  IMAD.HI.U32 R4, R7, R10, RZ ;  /* 0x0000000a07047227 */ /* 0x000fe200078e00ff */
[C---:B------:R-:W-:Y:S02]  /*0a10*/  ISETP.GT.U32.AND P2, PT, R32.reuse, R9, PT ;  /* 0x000000092000720c */ /* 0x040fe40003f44070 */
[----:B------:R-:W-:Y:S01]  /*0a20*/  ISETP.GT.U32.AND P5, PT, R32, R3, PT ;  /* 0x000000032000720c */ /* 0x000fe20003fa4070 */
[----:B------:R-:W-:Y:S02]  /*0a30*/  IMAD.MOV R11, RZ, RZ, -R4 ;  /* 0x000000ffff0b7224 */ /* 0x000fe400078e0a04 */
[----:B------:R-:W-:-:S02]  /*0a40*/  IMAD.MOV R5, RZ, RZ, -R5 ;  /* 0x000000ffff057224 */ /* 0x000fc400078e0a05 */
[C---:B------:R-:W-:Y:S02]  /*0a50*/  IMAD R10, R32.reuse, R11, R10 ;  /* 0x0000000b200a7224 */ /* 0x040fe400078e020a */
[C---:B------:R-:W-:Y:S02]  /*0a60*/  IMAD R11, R32.reuse, R5, R12 ;  /* 0x00000005200b7224 */ /* 0x040fe400078e020c */
[----:B------:R-:W-:Y:S01]  /*0a70*/  IMAD.HI.U32 R4, R7, R14, RZ ;  /* 0x0000000e07047227 */ /* 0x000fe200078e00ff */
[----:B------:R-:W-:-:S03]  /*0a80*/  ISETP.GT.U32.AND P6, PT, R32, R10, PT ;  /* 0x0000000a2000720c */ /* 0x000fc60003fc4070 */
[--C-:B------:R-:W-:Y:S01]  /*0a90*/  @!P5 IMAD.IADD R3, R3, 0x1, -R32.reuse ;  /* 0x000000010303d824 */ /* 0x100fe200078e0a20 */
[C---:B------:R-:W-:Y:S01]  /*0aa0*/  ISETP.GT.U32.AND P5, PT, R32.reuse, R11, PT ;  /* 0x0000000b2000720c */ /* 0x040fe20003fa4070 */
[----:B------:R-:W-:Y:S02]  /*0ab0*/  @!P2 IMAD.IADD R9, R9, 0x1, -R32 ;  /* 0x000000010909a824 */ /* 0x000fe400078e0a20 */
[----:B------:R-:W-:Y:S02]  /*0ac0*/  IMAD.MOV R15, RZ, RZ, -R4 ;  /* 0x000000ffff0f7224 */ /* 0x000fe400078e0a04 */
[----:B------:R-:W-:Y:S02]  /*0ad0*/  IMAD.MOV R6, RZ, RZ, -R6 ;  /* 0x000000ffff067224 */ /* 0x000fe400078e0a06 */
[----:B------:R-:W-:Y:S01]  /*0ae0*/  IMAD R14, R32, R15, R14 ;  /* 0x0000000f200e7224 */ /* 0x000fe200078e020e */
[----:B------:R-:W-:Y:S01]  /*0af0*/  IABS R15, R30 ;  /* 0x0000001e000f7213 */ /* 0x000fe20000000000 */
[----:B------:R-:W-:Y:S01]  /*0b00*/  @!P6 IMAD.IADD R10, R10, 0x1, -R32 ;  /* 0x000000010a0ae824 */ /* 0x000fe200078e0a20 */
[C---:B------:R-:W-:Y:S01]  /*0b10*/  ISETP.GT.U32.AND P6, PT, R32.reuse, R9, PT ;  /* 0x000000092000720c */ /* 0x040fe20003fc4070 */
[----:B------:R-:W-:-:S02]  /*0b20*/  IMAD R13, R32, R6, R13 ;  /* 0x00000006200d7224 */ /* 0x000fc400078e020d */
[----:B------:R-:W-:Y:S01]  /*0b30*/  @!P5 IMAD.IADD R11, R11, 0x1, -R32 ;  /* 0x000000010b0bd824 */ /* 0x000fe200078e0a20 */
[C---:B------:R-:W-:Y:S01]  /*0b40*/  ISETP.GT.U32.AND P5, PT, R32.reuse, R10, PT ;  /* 0x0000000a2000720c */ /* 0x040fe20003fa4070 */
[----:B------:R-:W-:Y:S01]  /*0b50*/  IMAD.HI.U32 R4, R7, R15, RZ ;  /* 0x0000000f07047227 */ /* 0x000fe200078e00ff */
[----:B------:R-:W-:-:S03]  /*0b60*/  ISETP.GT.U32.AND P2, PT, R32, R13, PT ;  /* 0x0000000d2000720c */ /* 0x000fc60003f44070 */
[----:B------:R-:W-:-:S04]  /*0b70*/  IMAD.HI.U32 R5, R7, R16, RZ ;  /* 0x0000001007057227 */ /* 0x000fc800078e00ff */
[----:B------:R-:W-:Y:S01]  /*0b80*/  @!P6 IMAD.IADD R9, R9, 0x1, -R32 ;  /* 0x000000010909e824 */ /* 0x000fe200078e0a20 */
[----:B------:R-:W-:Y:S01]  /*0b90*/  ISETP.GT.U32.AND P6, PT, R32, R11, PT ;  /* 0x0000000b2000720c */ /* 0x000fe20003fc4070 */
[----:B------:R-:W-:Y:S02]  /*0ba0*/  IMAD.MOV R12, RZ, RZ, -R4 ;  /* 0x000000ffff0c7224 */ /* 0x000fe400078e0a04 */
[----:B------:R-:W-:Y:S01]  /*0bb0*/  @!P5 IMAD.IADD R10, R10, 0x1, -R32 ;  /* 0x000000010a0ad824 */ /* 0x000fe200078e0a20 */
[C---:B------:R-:W-:Y:S01]  /*0bc0*/  ISETP.GT.U32.AND P5, PT, R32.reuse, R14, PT ;  /* 0x0000000e2000720c */ /* 0x040fe20003fa4070 */
[----:B------:R-:W-:Y:S02]  /*0bd0*/  IMAD.MOV R17, RZ, RZ, -R5 ;  /* 0x000000ffff117224 */ /* 0x000fe400078e0a05 */
[C---:B------:R-:W-:Y:S01]  /*0be0*/  IMAD R15, R32.reuse, R12, R15 ;  /* 0x0000000c200f7224 */ /* 0x040fe200078e020f */
[----:B------:R-:W0:Y:S01]  /*0bf0*/  I2F.RP R5, R29 ;  /* 0x0000001d00057306 */ /* 0x000e220000209400 */
[----:B------:R-:W-:Y:S01]  /*0c00*/  IMAD R16, R32, R17, R16 ;  /* 0x0000001120107224 */ /* 0x000fe200078e0210 */
[----:B------:R-:W-:Y:S01]  /*0c10*/  IABS R12, R38 ;  /* 0x00000026000c7213 */ /* 0x000fe20000000000 */
[----:B------:R-:W-:-:S02]  /*0c20*/  @!P2 IMAD.IADD R13, R13, 0x1, -R32 ;  /* 0x000000010d0da824 */ /* 0x000fc400078e0a20 */
[----:B------:R-:W-:Y:S01]  /*0c30*/  @!P6 IMAD.IADD R11, R11, 0x1, -R32 ;  /* 0x000000010b0be824 */ /* 0x000fe200078e0a20 */
[C---:B------:R-:W-:Y:S01]  /*0c40*/  ISETP.GT.U32.AND P6, PT, R32.reuse, R15, PT ;  /* 0x0000000f2000720c */ /* 0x040fe20003fc4070 */
[----:B------:R-:W-:Y:S01]  /*0c50*/  IMAD.HI.U32 R6, R7, R20, RZ ;  /* 0x0000001407067227 */ /* 0x000fe200078e00ff */
[----:B------:R-:W-:-:S03]  /*0c60*/  ISETP.GT.U32.AND P2, PT, R32, R13, PT ;  /* 0x0000000d2000720c */ /* 0x000fc60003f44070 */
[----:B------:R-:W-:Y:S01]  /*0c70*/  @!P5 IMAD.IADD R14, R14, 0x1, -R32 ;  /* 0x000000010e0ed824 */ /* 0x000fe200078e0a20 */
[C---:B------:R-:W-:Y:S01]  /*0c80*/  ISETP.GT.U32.AND P5, PT, R32.reuse, R16, PT ;  /* 0x000000102000720c */ /* 0x040fe20003fa4070 */
[----:B------:R-:W-:Y:S01]  /*0c90*/  IMAD.HI.U32 R4, R7, R21, RZ ;  /* 0x0000001507047227 */ /* 0x000fe200078e00ff */
[----:B0-----:R-:W0:Y:S03]  /*0ca0*/  MUFU.RCP R5, R5 ;  /* 0x0000000500057308 */ /* 0x001e260000001000 */
[----:B------:R-:W-:Y:S02]  /*0cb0*/  IMAD.MOV R17, RZ, RZ, -R6 ;  /* 0x000000ffff117224 */ /* 0x000fe400078e0a06 */
[----:B------:R-:W-:Y:S01]  /*0cc0*/  @!P6 IMAD.IADD R15, R15, 0x1, -R32 ;  /* 0x000000010f0fe824 */ /* 0x000fe200078e0a20 */
[----:B------:R-:W-:Y:S01]  /*0cd0*/  ISETP.GT.U32.AND P6, PT, R32, R14, PT ;  /* 0x0000000e2000720c */ /* 0x000fe20003fc4070 */
[----:B------:R-:W-:-:S02]  /*0ce0*/  IMAD.MOV.U32 R6, RZ, RZ, R3 ;  /* 0x000000ffff067224 */ /* 0x000fc400078e0003 */
[----:B------:R-:W-:Y:S02]  /*0cf0*/  IMAD.MOV R4, RZ, RZ, -R4 ;  /* 0x000000ffff047224 */ /* 0x000fe400078e0a04 */
[----:B------:R-:W-:Y:S01]  /*0d00*/  @!P5 IMAD.IADD R16, R16, 0x1, -R32 ;  /* 0x000000011010d824 */ /* 0x000fe200078e0a20 */
[C---:B------:R-:W-:Y:S01]  /*0d10*/  ISETP.GT.U32.AND P5, PT, R32.reuse, R15, PT ;  /* 0x0000000f2000720c */ /* 0x040fe20003fa4070 */
[----:B------:R-:W-:Y:S02]  /*0d20*/  @!P0 IMAD.MOV R6, RZ, RZ, -R6 ;  /* 0x000000ffff068224 */ /* 0x000fe400078e0a06 */
[C---:B------:R-:W-:Y:S01]  /*0d30*/  IMAD R17, R32.reuse, R17, R20 ;  /* 0x0000001120117224 */ /* 0x040fe200078e0214 */
[C---:B------:R-:W-:Y:S01]  /*0d40*/  ISETP.GT.U32.AND P0, PT, R32.reuse, R16, PT ;  /* 0x000000102000720c */ /* 0x040fe20003f04070 */
[----:B------:R-:W-:Y:S01]  /*0d50*/  IMAD R20, R32, R4, R21 ;  /* 0x0000000420147224 */ /* 0x000fe200078e0215 */
[----:B------:R-:W-:Y:S01]  /*0d60*/  IABS R21, R36 ;  /* 0x0000002400157213 */ /* 0x000fe20000000000 */
[--C-:B------:R-:W-:Y:S01]  /*0d70*/  @!P2 IMAD.IADD R13, R13, 0x1, -R32.reuse ;  /* 0x000000010d0da824 */ /* 0x100fe200078e0a20 */
[----:B------:R-:W-:Y:S01]  /*0d80*/  ISETP.GE.AND P2, PT, R22, RZ, PT ;  /* 0x000000ff1600720c */ /* 0x000fe20003f46270 */
[----:B------:R-:W-:Y:S01]  /*0d90*/  @!P6 IMAD.IADD R14, R14, 0x1, -R32 ;  /* 0x000000010e0ee824 */ /* 0x000fe200078e0a20 */
[----:B------:R-:W-:Y:S01]  /*0da0*/  IABS R22, R37 ;  /* 0x0000002500167213 */ /* 0x000fe20000000000 */
[----:B------:R-:W-:Y:S01]  /*0db0*/  IMAD.HI.U32 R3, R7, R21, RZ ;  /* 0x0000001507037227 */ /* 0x000fe200078e00ff */
[----:B------:R-:W-:-:S03]  /*0dc0*/  ISETP.GT.U32.AND P6, PT, R32, R17, PT ;  /* 0x000000112000720c */ /* 0x000fc60003fc4070 */
[----:B------:R-:W-:Y:S01]  /*0dd0*/  @!P5 IMAD.IADD R15, R15, 0x1, -R32 ;  /* 0x000000010f0fd824 */ /* 0x000fe200078e0a20 */
[----:B------:R-:W-:Y:S01]  /*0de0*/  ISETP.GT.U32.AND P5, PT, R32, R20, PT ;  /* 0x000000142000720c */ /* 0x000fe20003fa4070 */
[----:B0-----:R-:W-:Y:S02]  /*0df0*/  VIADD R5, R5, 0xffffffe ;  /* 0x0ffffffe05057836 */ /* 0x001fe40000000000 */
[----:B------:R-:W-:-:S04]  /*0e00*/  IMAD.HI.U32 R4, R7, R22, RZ ;  /* 0x0000001607047227 */ /* 0x000fc800078e00ff */
[----:B------:R-:W-:Y:S01]  /*0e10*/  IMAD.MOV R3, RZ, RZ, -R3 ;  /* 0x000000ffff037224 */ /* 0x000fe200078e0a03 */
[----:B------:R-:W0:Y:S01]  /*0e20*/  F2I.FTZ.U32.TRUNC.NTZ R5, R5 ;  /* 0x0000000500057305 */ /* 0x000e22000021f000 */
[----:B------:R-:W-:Y:S01]  /*0e30*/  @!P0 IMAD.IADD R16, R16, 0x1, -R32 ;  /* 0x0000000110108824 */ /* 0x000fe200078e0a20 */
[----:B------:R-:W-:Y:S01]  /*0e40*/  ISETP.GE.AND P0, PT, R27, RZ, PT ;  /* 0x000000ff1b00720c */ /* 0x000fe20003f06270 */
[C---:B------:R-:W-:Y:S02]  /*0e50*/  IMAD R21, R32.reuse, R3, R21 ;  /* 0x0000000320157224 */ /* 0x040fe400078e0215 */
[----:B------:R-:W-:Y:S02]  /*0e60*/  IMAD.MOV R27, RZ, RZ, -R4 ;  /* 0x000000ffff1b7224 */ /* 0x000fe400078e0a04 */
[----:B------:R-:W-:Y:S01]  /*0e70*/  @!P6 IMAD.IADD R17, R17, 0x1, -R32 ;  /* 0x000000011111e824 */ /* 0x000fe200078e0a20 */
[C---:B------:R-:W-:Y:S01]  /*0e80*/  ISETP.GT.U32.AND P6, PT, R32.reuse, R21, PT ;  /* 0x000000152000720c */ /* 0x040fe20003fc4070 */
[----:B------:R-:W-:-:S02]  /*0e90*/  IMAD R22, R32, R27, R22 ;  /* 0x0000001b20167224 */ /* 0x000fc400078e0216 */
[----:B------:R-:W-:-:S04]  /*0ea0*/  IMAD.HI.U32 R3, R7, R24, RZ ;  /* 0x0000001807037227 */ /* 0x000fc800078e00ff */
[----:B------:R-:W-:Y:S01]  /*0eb0*/  @!P5 IMAD.IADD R20, R20, 0x1, -R32 ;  /* 0x000000011414d824 */ /* 0x000fe200078e0a20 */
[----:B------:R-:W-:Y:S01]  /*0ec0*/  ISETP.GT.U32.AND P5, PT, R32, R22, PT ;  /* 0x000000162000720c */ /* 0x000fe20003fa4070 */
[----:B------:R-:W-:-:S04]  /*0ed0*/  IMAD.HI.U32 R4, R7, R26, RZ ;  /* 0x0000001a07047227 */ /* 0x000fc800078e00ff */
[----:B------:R-:W-:Y:S02]  /*0ee0*/  IMAD.MOV R3, RZ, RZ, -R3 ;  /* 0x000000ffff037224 */ /* 0x000fe400078e0a03 */
[----:B------:R-:W-:Y:S02]  /*0ef0*/  IMAD.MOV R27, RZ, RZ, -R4 ;  /* 0x000000ffff1b7224 */ /* 0x000fe400078e0a04 */
[C---:B------:R-:W-:Y:S02]  /*0f00*/  IMAD R24, R32.reuse, R3, R24 ;  /* 0x0000000320187224 */ /* 0x040fe400078e0218 */
[----:B0-----:R-:W-:Y:S02]  /*0f10*/  IMAD.MOV R4, RZ, RZ, -R5 ;  /* 0x000000ffff047224 */ /* 0x001fe400078e0a05 */
[C---:B------:R-:W-:Y:S01]  /*0f20*/  IMAD R26, R32.reuse, R27, R26 ;  /* 0x0000001b201a7224 */ /* 0x040fe200078e021a */
[----:B------:R-:W-:Y:S01]  /*0f30*/  IABS R27, R8 ;  /* 0x00000008001b7213 */ /* 0x000fe20000000000 */
[----:B------:R-:W-:Y:S01]  /*0f40*/  @!P6 IMAD.IADD R21, R21, 0x1, -R32 ;  /* 0x000000011515e824 */ /* 0x000fe200078e0a20 */
[----:B------:R-:W-:Y:S01]  /*0f50*/  ISETP.GT.U32.AND P6, PT, R32, R24, PT ;  /* 0x000000182000720c */ /* 0x000fe20003fc4070 */
[----:B------:R-:W-:-:S02]  /*0f60*/  IMAD R31, R4, R29, RZ ;  /* 0x0000001d041f7224 */ /* 0x000fc400078e02ff */
[----:B------:R-:W-:Y:S02]  /*0f70*/  IMAD.MOV.U32 R4, RZ, RZ, RZ ;  /* 0x000000ffff047224 */ /* 0x000fe400078e00ff */
[----:B------:R-:W-:-:S04]  /*0f80*/  IMAD.HI.U32 R3, R7, R12, RZ ;  /* 0x0000000c07037227 */ /* 0x000fc800078e00ff */
[----:B------:R-:W-:Y:S01]  /*0f90*/  @!P5 IMAD.IADD R22, R22, 0x1, -R32 ;  /* 0x000000011616d824 */ /* 0x000fe200078e0a20 */
[----:B------:R-:W-:Y:S01]  /*0fa0*/  ISETP.GT.U32.AND P5, PT, R32, R26, PT ;  /* 0x0000001a2000720c */ /* 0x000fe20003fa4070 */
[----:B------:R-:W-:-:S04]  /*0fb0*/  IMAD.HI.U32 R4, R5, R31, R4 ;  /* 0x0000001f05047227 */ /* 0x000fc800078e0004 */
[----:B------:R-:W-:Y:S02]  /*0fc0*/  IMAD.MOV R5, RZ, RZ, -R3 ;  /* 0x000000ffff057224 */ /* 0x000fe400078e0a03 */
[----:B------:R-:W-:-:S04]  /*0fd0*/  IMAD.HI.U32 R3, R7, R27, RZ ;  /* 0x0000001b07037227 */ /* 0x000fc800078e00ff */
[----:B------:R-:W-:Y:S02]  /*0fe0*/  IMAD R7, R32, R5, R12 ;  /* 0x0000000520077224 */ /* 0x000fe400078e020c */
[----:B------:R-:W-:Y:S02]  /*0ff0*/  IMAD.MOV.U32 R12, RZ, RZ, R10 ;  /* 0x000000ffff0c7224 */ /* 0x000fe400078e000a */
[----:B------:R-:W-:Y:S01]  /*1000*/  @!P6 IMAD.IADD R24, R24, 0x1, -R32 ;  /* 0x000000011818e824 */ /* 0x000fe200078e0a20 */
[----:B------:R-:W-:Y:S01]  /*1010*/  ISETP.GE.AND P6, PT, R30, RZ, PT ;  /* 0x000000ff1e00720c */ /* 0x000fe20003fc6270 */
[----:B------:R-:W-:Y:S01]  /*1020*/  @!P1 IMAD.MOV R12, RZ, RZ, -R12 ;  /* 0x000000ffff0c9224 */ /* 0x000fe200078e0a0c */
[C---:B------:R-:W-:Y:S01]  /*1030*/  ISETP.GT.U32.AND P1, PT, R32.reuse, R20, PT ;  /* 0x000000142000720c */ /* 0x040fe20003f24070 */
[----:B------:R-:W-:Y:S01]  /*1040*/  @!P2 IMAD.MOV R13, RZ, RZ, -R13 ;  /* 0x000000ffff0da224 */ /* 0x000fe200078e0a0d */
[----:B------:R-:W-:Y:S01]  /*1050*/  ISETP.GT.U32.AND P2, PT, R32, R22, PT ;  /* 0x000000162000720c */ /* 0x000fe20003f44070 */
[----:B------:R-:W-:-:S04]  /*1060*/  IMAD.HI.U32 R5, R4, R28, RZ ;  /* 0x0000001c04057227 */ /* 0x000fc800078e00ff */
[----:B------:R-:W-:Y:S01]  /*1070*/  @!P5 IMAD.IADD R26, R26, 0x1, -R32 ;  /* 0x000000011a1ad824 */ /* 0x000fe200078e0a20 */
[C---:B------:R-:W-:Y:S01]  /*1080*/  ISETP.GT.U32.AND P5, PT, R32.reuse, R24, PT ;  /* 0x000000182000720c */ /* 0x040fe20003fa4070 */
[----:B------:R-:W-:Y:S02]  /*1090*/  IMAD.MOV.U32 R4, RZ, RZ, R9 ;  /* 0x000000ffff047224 */ /* 0x000fe400078e0009 */
[----:B------:R-:W-:Y:S01]  /*10a0*/  @!P3 IMAD.MOV R11, RZ, RZ, -R11 ;  /* 0x000000ffff0bb224 */ /* 0x000fe200078e0a0b */
[C---:B------:R-:W-:Y:S01]  /*10b0*/  ISETP.GT.U32.AND P3, PT, R32.reuse, R21, PT ;  /* 0x000000152000720c */ /* 0x040fe20003f64070 */
[----:B------:R-:W-:Y:S02]  /*10c0*/  IMAD.MOV R3, RZ, RZ, -R3 ;  /* 0x000000ffff037224 */ /* 0x000fe400078e0a03 */
[----:B------:R-:W-:Y:S01]  /*10d0*/  @!P4 IMAD.MOV R4, RZ, RZ, -R4 ;  /* 0x000000ffff04c224 */ /* 0x000fe200078e0a04 */
[----:B------:R-:W-:Y:S01]  /*10e0*/  ISETP.GT.U32.AND P4, PT, R32, R17, PT ;  /* 0x000000112000720c */ /* 0x000fe20003f84070 */
[----:B------:R-:W-:-:S02]  /*10f0*/  IMAD.MOV R5, RZ, RZ, -R5 ;  /* 0x000000ffff057224 */ /* 0x000fc400078e0a05 */
[----:B------:R-:W-:Y:S02]  /*1100*/  IMAD R27, R32, R3, R27 ;  /* 0x00000003201b7224 */ /* 0x000fe400078e021b */
[C---:B------:R-:W-:Y:S01]  /*1110*/  IMAD R28, R29.reuse, R5, R28 ;  /* 0x000000051d1c7224 */ /* 0x040fe200078e021c */
[----:B------:R-:W-:Y:S01]  /*1120*/  LOP3.LUT R5, R40, 0x3, RZ, 0xc0, !PT ;  /* 0x0000000328057812 */ /* 0x000fe200078ec0ff */
[--C-:B------:R-:W-:Y:S01]  /*1130*/  @!P1 IMAD.IADD R20, R20, 0x1, -R32.reuse ;  /* 0x0000000114149824 */ /* 0x100fe200078e0a20 */
[----:B------:R-:W-:Y:S01]  /*1140*/  ISETP.GT.U32.AND P1, PT, R32, R7, PT ;  /* 0x000000072000720c */ /* 0x000fe20003f24070 */
[--C-:B------:R-:W-:Y:S01]  /*1150*/  @!P2 IMAD.IADD R22, R22, 0x1, -R32.reuse ;  /* 0x000000011616a824 */ /* 0x100fe200078e0a20 */
[----:B------:R-:W-:Y:S01]  /*1160*/  ISETP.GT.U32.AND P2, PT, R32, R27, PT ;  /* 0x0000001b2000720c */ /* 0x000fe20003f44070 */
[--C-:B------:R-:W-:Y:S01]  /*1170*/  @!P5 IMAD.IADD R24, R24, 0x1, -R32.reuse ;  /* 0x000000011818d824 */ /* 0x100fe200078e0a20 */
[----:B------:R-:W-:Y:S01]  /*1180*/  ISETP.GT.U32.AND P5, PT, R29, R28, PT ;  /* 0x0000001c1d00720c */ /* 0x000fe20003fa4070 */
[--C-:B------:R-:W-:Y:S01]  /*1190*/  @!P3 IMAD.IADD R21, R21, 0x1, -R32.reuse ;  /* 0x000000011515b824 */ /* 0x100fe200078e0a20 */
[----:B------:R-:W-:Y:S01]  /*11a0*/  ISETP.GE.AND P3, PT, R34, RZ, PT ;  /* 0x000000ff2200720c */ /* 0x000fe20003f66270 */
[----:B------:R-:W-:Y:S01]  /*11b0*/  @!P4 IMAD.IADD R17, R17, 0x1, -R32 ;  /* 0x000000011111c824 */ /* 0x000fe200078e0a20 */
[----:B------:R-:W-:Y:S01]  /*11c0*/  ISETP.GE.AND P4, PT, R33, RZ, PT ;  /* 0x000000ff2100720c */ /* 0x000fe20003f86270 */
[----:B------:R-:W-:Y:S01]  /*11d0*/  @!P0 IMAD.MOV R14, RZ, RZ, -R14 ;  /* 0x000000ffff0e8224 */ /* 0x000fe200078e0a0e */
[----:B------:R-:W-:Y:S01]  /*11e0*/  ISETP.GT.U32.AND P0, PT, R32, R26, PT ;  /* 0x0000001a2000720c */ /* 0x000fe20003f04070 */
[----:B------:R-:W-:Y:S01]  /*11f0*/  @!P6 IMAD.MOV R15, RZ, RZ, -R15 ;  /* 0x000000ffff0fe224 */ /* 0x000fe200078e0a0f */
[----:B------:R-:W-:Y:S01]  /*1200*/  LOP3.LUT R33, R2, 0x58, RZ, 0xfc, !PT ;  /* 0x0000005802217812 */ /* 0x000fe200078efcff */
[--C-:B------:R-:W-:Y:S01]  /*1210*/  @!P1 IMAD.IADD R7, R7, 0x1, -R32.reuse ;  /* 0x0000000107079824 */ /* 0x100fe200078e0a20 */
[----:B------:R-:W-:Y:S01]  /*1220*/  ISETP.GE.AND P1, PT, R36, RZ, PT ;  /* 0x000000ff2400720c */ /* 0x000fe20003f26270 */
[----:B------:R-:W-:Y:S01]  /*1230*/  @!P2 IMAD.IADD R27, R27, 0x1, -R32 ;  /* 0x000000011b1ba824 */ /* 0x000fe200078e0a20 */
[----:B------:R-:W-:Y:S01]  /*1240*/  ISETP.GE.AND P2, PT, R23, RZ, PT ;  /* 0x000000ff1700720c */ /* 0x000fe20003f46270 */
[----:B------:R-:W-:Y:S01]  /*1250*/  @!P5 IMAD.IADD R28, R28, 0x1, -R29 ;  /* 0x000000011c1cd824 */ /* 0x000fe200078e0a1d */
[C---:B------:R-:W-:Y:S01]  /*1260*/  ISETP.GT.U32.AND P6, PT, R32.reuse, R7, PT ;  /* 0x000000072000720c */ /* 0x040fe20003fc4070 */
[----:B------:R-:W-:Y:S01]  /*1270*/  @!P3 IMAD.MOV R17, RZ, RZ, -R17 ;  /* 0x000000ffff11b224 */ /* 0x000fe200078e0a11 */
[----:B------:R-:W-:Y:S01]  /*1280*/  ISETP.GT.U32.AND P5, PT, R32, R27, PT ;  /* 0x0000001b2000720c */ /* 0x000fe20003fa4070 */
[----:B------:R-:W-:Y:S01]  /*1290*/  @!P4 IMAD.MOV R16, RZ, RZ, -R16 ;  /* 0x000000ffff10c224 */ /* 0x000fe200078e0a10 */
[----:B------:R-:W-:Y:S01]  /*12a0*/  ISETP.GT.U32.AND P3, PT, R29, R28, PT ;  /* 0x0000001c1d00720c */ /* 0x000fe20003f64070 */
[--C-:B------:R-:W-:Y:S01]  /*12b0*/  @!P0 IMAD.IADD R26, R26, 0x1, -R32.reuse ;  /* 0x000000011a1a8824 */ /* 0x100fe200078e0a20 */
[----:B------:R-:W-:Y:S01]  /*12c0*/  ISETP.GE.AND P4, PT, R37, RZ, PT ;  /* 0x000000ff2500720c */ /* 0x000fe20003f86270 */
[C---:B------:R-:W-:Y:S01]  /*12d0*/  IMAD.SHL.U32 R10, R40.reuse, 0x2, RZ ;  /* 0x00000002280a7824 */ /* 0x040fe200078e00ff */
[----:B------:R-:W-:Y:S01]  /*12e0*/  ISETP.GE.AND P0, PT, R35, RZ, PT ;  /* 0x000000ff2300720c */ /* 0x000fe20003f06270 */
[----:B------:R-:W-:Y:S01]  /*12f0*/  @!P1 IMAD.MOV R21, RZ, RZ, -R21 ;  /* 0x000000ffff159224 */ /* 0x000fe200078e0a15 */
[C---:B------:R-:W-:Y:S01]  /*1300*/  LOP3.LUT R23, R40.reuse, 0x7, RZ, 0xc0, !PT ;  /* 0x0000000728177812 */ /* 0x040fe200078ec0ff */
[----:B------:R-:W-:Y:S01]  /*1310*/  IMAD.SHL.U32 R3, R40, 0x20, RZ ;  /* 0x0000002028037824 */ /* 0x000fe200078e00ff */
[----:B------:R-:W-:Y:S01]  /*1320*/  ISETP.NE.AND P1, PT, R18, RZ, PT ;  /* 0x000000ff1200720c */ /* 0x000fe20003f25270 */
[--C-:B------:R-:W-:Y:S01]  /*1330*/  @!P6 IMAD.IADD R7, R7, 0x1, -R32.reuse ;  /* 0x000000010707e824 */ /* 0x100fe200078e0a20 */
[----:B------:R-:W-:Y:S01]  /*1340*/  ISETP.GE.AND P6, PT, R25, RZ, PT ;  /* 0x000000ff1900720c */ /* 0x000fe20003fc6270 */
[----:B------:R-:W-:Y:S01]  /*1350*/  IMAD.SHL.U32 R9, R23, 0x10, RZ ;  /* 0x0000001017097824 */ /* 0x000fe200078e00ff */
[----:B------:R-:W-:Y:S01]  /*1360*/  LOP3.LUT R30, R3, 0x400, RZ, 0xc0, !PT ;  /* 0x00000400031e7812 */ /* 0x000fe200078ec0ff */
[----:B------:R-:W-:Y:S01]  /*1370*/  @!P5 IMAD.IADD R27, R27, 0x1, -R32 ;  /* 0x000000011b1bd824 */ /* 0x000fe200078e0a20 */
[----:B------:R-:W-:Y:S01]  /*1380*/  ISETP.GE.AND P5, PT, R38, RZ, PT ;  /* 0x000000ff2600720c */ /* 0x000fe20003fa6270 */
[----:B------:R-:W-:Y:S01]  /*1390*/  @!P3 IMAD.IADD R28, R28, 0x1, -R29 ;  /* 0x000000011c1cb824 */ /* 0x000fe200078e0a1d */
[----:B------:R-:W-:Y:S01]  /*13a0*/  LOP3.LUT R25, R9, 0x30, R10, 0x78, !PT ;  /* 0x0000003009197812 */ /* 0x000fe200078e780a */
[----:B------:R-:W-:Y:S01]  /*13b0*/  @!P4 IMAD.MOV R22, RZ, RZ, -R22 ;  /* 0x000000ffff16c224 */ /* 0x000fe200078e0a16 */
[----:B------:R-:W-:Y:S01]  /*13c0*/  ISETP.GE.AND P3, PT, R8, RZ, PT ;  /* 0x000000ff0800720c */ /* 0x000fe20003f66270 */
[----:B------:R-:W-:Y:S01]  /*13d0*/  IMAD R10, R5, 0x88, RZ ;  /* 0x00000088050a7824 */ /* 0x000fe200078e02ff */
[----:B------:R-:W-:Y:S01]  /*13e0*/  ISETP.GE.AND P4, PT, R0, RZ, PT ;  /* 0x000000ff0000720c */ /* 0x000fe20003f86270 */
[----:B------:R-:W-:Y:S01]  /*13f0*/  @!P0 IMAD.MOV R20, RZ, RZ, -R20 ;  /* 0x000000ffff148224 */ /* 0x000fe200078e0a14 */
[----:B------:R-:W-:Y:S01]  /*1400*/  ISETP.NE.AND P0, PT, R19, RZ, PT ;  /* 0x000000ff1300720c */ /* 0x000fe20003f05270 */
[----:B------:R-:W-:Y:S01]  /*1410*/  @!P2 IMAD.MOV R24, RZ, RZ, -R24 ;  /* 0x000000ffff18a224 */ /* 0x000fe200078e0a18 */
[----:B------:R-:W-:Y:S01]  /*1420*/  LOP3.LUT R5, RZ, R19, RZ, 0x33, !PT ;  /* 0x00000013ff057212 */ /* 0x000fe200078e33ff */
[----:B------:R-:W-:Y:S01]  /*1430*/  @!P6 IMAD.MOV R26, RZ, RZ, -R26 ;  /* 0x000000ffff1ae224 */ /* 0x000fe200078e0a1a */
[----:B------:R-:W-:Y:S01]  /*1440*/  SHF.R.U32.HI R9, RZ, 0x2, R40 ;  /* 0x00000002ff097819 */ /* 0x000fe20000011628 */
[----:B------:R-:W-:Y:S01]  /*1450*/  @!P5 IMAD.MOV R7, RZ, RZ, -R7 ;  /* 0x000000ffff07d224 */ /* 0x000fe200078e0a07 */
[----:B------:R-:W-:Y:S01]  /*1460*/  SEL R4, R5, R4, !P0 ;  /* 0x0000000405047207 */ /* 0x000fe20004000000 */
[----:B------:R-:W-:Y:S01]  /*1470*/  IMAD R30, R23, 0x80, R30 ;  /* 0x00000080171e7824 */ /* 0x000fe200078e021e */
[C---:B------:R-:W-:Y:S01]  /*1480*/  SEL R14, R5.reuse, R14, !P0 ;  /* 0x0000000e050e7207 */ /* 0x040fe20004000000 */
[----:B------:R-:W-:Y:S01]  /*1490*/  @!P3 IMAD.MOV R27, RZ, RZ, -R27 ;  /* 0x000000ffff1bb224 */ /* 0x000fe200078e0a1b */
[C---:B------:R-:W-:Y:S01]  /*14a0*/  SEL R12, R5.reuse, R12, !P0 ;  /* 0x0000000c050c7207 */ /* 0x040fe20004000000 */
[----:B-1----:R-:W-:Y:S01]  /*14b0*/  IMAD R4, R4, UR6, RZ ;  /* 0x0000000604047c24 */ /* 0x002fe2000f8e02ff */
[C---:B------:R-:W-:Y:S01]  /*14c0*/  SEL R6, R5.reuse, R6, !P0 ;  /* 0x0000000605067207 */ /* 0x040fe20004000000 */
[----:B------:R-:W-:Y:S01]  /*14d0*/  @!P4 IMAD.MOV R28, RZ, RZ, -R28 ;  /* 0x000000ffff1cc224 */ /* 0x000fe200078e0a1c */
[C---:B------:R-:W-:Y:S01]  /*14e0*/  SEL R11, R5.reuse, R11, !P0 ;  /* 0x0000000b050b7207 */ /* 0x040fe20004000000 */
[----:B------:R-:W-:Y:S01]  /*14f0*/  IMAD R14, R14, UR6, RZ ;  /* 0x000000060e0e7c24 */ /* 0x000fe2000f8e02ff */
[C---:B------:R-:W-:Y:S01]  /*1500*/  SEL R17, R5.reuse, R17, !P0 ;  /* 0x0000001105117207 */ /* 0x040fe20004000000 */
[----:B------:R-:W-:Y:S01]  /*1510*/  IMAD R12, R12, UR6, RZ ;  /* 0x000000060c0c7c24 */ /* 0x000fe2000f8e02ff */
[----:B------:R-:W-:Y:S01]  /*1520*/  @!P1 LOP3.LUT R28, RZ, R18, RZ, 0x33, !PT ;  /* 0x00000012ff1c9212 */ /* 0x000fe200078e33ff */
[----:B------:R-:W-:Y:S01]  /*1530*/  IMAD R6, R6, UR6, RZ ;  /* 0x0000000606067c24 */ /* 0x000fe2000f8e02ff */
[----:B------:R-:W-:Y:S01]  /*1540*/  SEL R15, R5, R15, !P0 ;  /* 0x0000000f050f7207 */ /* 0x000fe20004000000 */
[----:B------:R-:W-:Y:S01]  /*1550*/  IMAD R11, R11, UR6, RZ ;  /* 0x000000060b0b7c24 */ /* 0x000fe2000f8e02ff */
[----:B--2---:R-:W-:Y:S01]  /*1560*/  IADD3 R18, P1, PT, R4, UR14, RZ ;  /* 0x0000000e04127c10 */ /* 0x004fe2000ff3e0ff */
[----:B------:R-:W-:Y:S01]  /*1570*/  IMAD R17, R17, UR6, RZ ;  /* 0x0000000611117c24 */ /* 0x000fe2000f8e02ff */
[----:B------:R-:W-:Y:S01]  /*1580*/  SEL R13, R5, R13, !P0 ;  /* 0x0000000d050d7207 */ /* 0x000fe20004000000 */
[----:B------:R-:W-:Y:S01]  /*1590*/  IMAD R15, R15, UR6, RZ ;  /* 0x000000060f0f7c24 */ /* 0x000fe2000f8e02ff */
[C---:B------:R-:W-:Y:S01]  /*15a0*/  SEL R16, R5.reuse, R16, !P0 ;  /* 0x0000001005107207 */ /* 0x040fe20004000000 */
        /* <DEDUP_REMOVED lines=9> */
[C---:B------:R-:W-:Y:S01]  /*1640*/  SEL R26, R5.reuse, R26, !P0 ;  /* 0x0000001a051a7207 */ /* 0x040fe20004000000 */
[----:B------:R-:W-:Y:S01]  /*1650*/  IMAD R31, R22, UR6, RZ ;  /* 0x00000006161f7c24 */ /* 0x000fe2000f8e02ff */
[C---:B------:R-:W-:Y:S01]  /*1660*/  SEL R7, R5.reuse, R7, !P0 ;  /* 0x0000000705077207 */ /* 0x040fe20004000000 */
[----:B------:R-:W-:Y:S01]  /*1670*/  IMAD R24, R24, UR6, RZ ;  /* 0x0000000618187c24 */ /* 0x000fe2000f8e02ff */
[----:B------:R-:W-:Y:S01]  /*1680*/  SEL R5, R5, R27, !P0 ;  /* 0x0000001b05057207 */ /* 0x000fe20004000000 */
[----:B------:R-:W-:Y:S01]  /*1690*/  IMAD R26, R26, UR6, RZ ;  /* 0x000000061a1a7c24 */ /* 0x000fe2000f8e02ff */
[----:B------:R-:W-:Y:S01]  /*16a0*/  SHF.R.S32.HI R27, RZ, 0x1f, R4 ;  /* 0x0000001fff1b7819 */ /* 0x000fe20000011404 */
[----:B------:R-:W-:Y:S01]  /*16b0*/  IMAD R63, R63, UR40, RZ ;  /* 0x000000283f3f7c24 */ /* 0x000fe2000f8e02ff */
[----:B------:R-:W-:Y:S01]  /*16c0*/  LOP3.LUT R9, R10, 0x17, R9, 0x78, !PT ;  /* 0x000000170a097812 */ /* 0x000fe200078e7809 */
[----:B------:R-:W-:Y:S01]  /*16d0*/  IMAD.IADD R10, R30, 0x1, R25 ;  /* 0x000000011e0a7824 */ /* 0x000fe200078e0219 */
[----:B------:R-:W-:Y:S01]  /*16e0*/  R2UR UR36, R18 ;  /* 0x00000000122472ca */ /* 0x000fe200000e0000 */
[----:B------:R-:W-:Y:S01]  /*16f0*/  IMAD R30, R20, UR6, RZ ;  /* 0x00000006141e7c24 */ /* 0x000fe2000f8e02ff */
[----:B------:R-:W-:Y:S01]  /*1700*/  IADD3 R18, P4, PT, R14, UR14, RZ ;  /* 0x0000000e0e127c10 */ /* 0x000fe2000ff9e0ff */
[----:B------:R-:W-:Y:S01]  /*1710*/  IMAD R32, R5, UR6, RZ ;  /* 0x0000000605207c24 */ /* 0x000fe2000f8e02ff */
[----:B------:R-:W-:Y:S01]  /*1720*/  IADD3 R25, P0, PT, R12, UR14, RZ ;  /* 0x0000000e0c197c10 */ /* 0x000fe2000ff1e0ff */
[----:B------:R-:W-:Y:S01]  /*1730*/  IMAD R64, R64, UR40, RZ ;  /* 0x0000002840407c24 */ /* 0x000fe2000f8e02ff */
[----:B------:R-:W-:Y:S01]  /*1740*/  IADD3 R19, P2, PT, R6, UR14, RZ ;  /* 0x0000000e06137c10 */ /* 0x000fe2000ff5e0ff */
[----:B------:R-:W-:Y:S01]  /*1750*/  IMAD R66, R58, UR40, RZ ;  /* 0x000000283a427c24 */ /* 0x000fe2000f8e02ff */
[----:B------:R-:W-:Y:S01]  /*1760*/  SHF.R.S32.HI R29, RZ, 0x1f, R6 ;  /* 0x0000001fff1d7819 */ /* 0x000fe20000011406 */
[----:B------:R-:W-:Y:S01]  /*1770*/  IMAD R70, R2, UR40, RZ ;  /* 0x0000002802467c24 */ /* 0x000fe2000f8e02ff */
[----:B------:R-:W-:Y:S01]  /*1780*/  IADD3.X R27, PT, PT, R27, UR15, RZ, P1, !PT ;  /* 0x0000000f1b1b7c10 */ /* 0x000fe20008ffe4ff */
[----:B------:R-:W-:Y:S01]  /*1790*/  IMAD R74, R57, UR40, RZ ;  /* 0x00000028394a7c24 */ /* 0x000fe2000f8e02ff */
[----:B------:R-:W-:Y:S01]  /*17a0*/  IADD3 R23, P6, PT, R11, UR14, RZ ;  /* 0x0000000e0b177c10 */ /* 0x000fe2000ffde0ff */
[----:B------:R-:W-:Y:S01]  /*17b0*/  IMAD R75, R56, UR40, RZ ;  /* 0x00000028384b7c24 */ /* 0x000fe2000f8e02ff */
[----:B------:R-:W-:Y:S01]  /*17c0*/  IADD3 R6, P1, PT, R17, UR14, RZ ;  /* 0x0000000e11067c10 */ /* 0x000fe2000ff3e0ff */
[----:B------:R-:W-:Y:S01]  /*17d0*/  IMAD R76, R39, UR40, RZ ;  /* 0x00000028274c7c24 */ /* 0x000fe2000f8e02ff */
[----:B------:R-:W-:Y:S01]  /*17e0*/  R2UR UR28, R18 ;  /* 0x00000000121c72ca */ /* 0x000fe200000e0000 */
[----:B------:R-:W-:Y:S01]  /*17f0*/  IMAD R81, R33, UR40, RZ ;  /* 0x0000002821517c24 */ /* 0x000fe2000f8e02ff */
[----:B------:R-:W-:-:S02]  /*1800*/  R2UR UR34, R25 ;  /* 0x00000000192272ca */ /* 0x000fc400000e0000 */
[----:B------:R-:W-:Y:S02]  /*1810*/  IADD3 R18, P3, PT, R15, UR14, RZ ;  /* 0x0000000e0f127c10 */ /* 0x000fe4000ff7e0ff */
[----:B------:R-:W-:Y:S02]  /*1820*/  SHF.R.S32.HI R25, RZ, 0x1f, R12 ;  /* 0x0000001fff197819 */ /* 0x000fe4000001140c */
[----:B------:R-:W-:Y:S02]  /*1830*/  R2UR UR38, R19 ;  /* 0x00000000132672ca */ /* 0x000fe400000e0000 */
[----:B------:R-:W-:Y:S02]  /*1840*/  R2UR UR32, R23 ;  /* 0x00000000172072ca */ /* 0x000fe400000e0000 */
[----:B------:R-:W-:Y:S01]  /*1850*/  R2UR UR22, R6 ;  /* 0x00000000061672ca */ /* 0x000fe200000e0000 */
[----:B------:R-:W-:Y:S01]  /*1860*/  IMAD R6, R21, UR6, RZ ;  /* 0x0000000615067c24 */ /* 0x000fe2000f8e02ff */
[----:B------:R-:W-:-:S02]  /*1870*/  IADD3 R19, P5, PT, R13, UR14, RZ ;  /* 0x0000000e0d137c10 */ /* 0x000fc4000ffbe0ff */
[----:B------:R-:W-:Y:S02]  /*1880*/  IADD3.X R29, PT, PT, R29, UR15, RZ, P2, !PT ;  /* 0x0000000f1d1d7c10 */ /* 0x000fe400097fe4ff */
[----:B------:R-:W-:Y:S02]  /*1890*/  SHF.R.S32.HI R23, RZ, 0x1f, R11 ;  /* 0x0000001fff177819 */ /* 0x000fe4000001140b */
[----:B------:R-:W-:Y:S02]  /*18a0*/  IADD3 R12, P2, PT, R16, UR14, RZ ;  /* 0x0000000e100c7c10 */ /* 0x000fe4000ff5e0ff */
[----:B------:R-:W-:Y:S02]  /*18b0*/  R2UR UR26, R18 ;  /* 0x00000000121a72ca */ /* 0x000fe400000e0000 */
[----:B------:R-:W-:Y:S02]  /*18c0*/  SHF.R.S32.HI R22, RZ, 0x1f, R13 ;  /* 0x0000001fff167819 */ /* 0x000fe4000001140d */
[----:B------:R-:W-:Y:S01]  /*18d0*/  SHF.R.S32.HI R21, RZ, 0x1f, R14 ;  /* 0x0000001fff157819 */ /* 0x000fe2000001140e */
[----:B------:R-:W-:Y:S01]  /*18e0*/  IMAD R14, R7, UR6, RZ ;  /* 0x00000006070e7c24 */ /* 0x000fe2000f8e02ff */
[----:B------:R-:W-:Y:S01]  /*18f0*/  IADD3.X R25, PT, PT, R25, UR15, RZ, P0, !PT ;  /* 0x0000000f19197c10 */ /* 0x000fe200087fe4ff */
[----:B------:R-:W-:Y:S01]  /*1900*/  USHF.R.S32.HI UR6, URZ, 0x1f, UR4 ;  /* 0x0000001fff067899 */ /* 0x000fe20008011404 */
[----:B------:R-:W-:-:S02]  /*1910*/  SHF.R.S32.HI R18, RZ, 0x1f, R17 ;  /* 0x0000001fff127819 */ /* 0x000fc40000011411 */
[----:B------:R-:W-:Y:S01]  /*1920*/  IADD3 R4, P0, PT, R30, UR14, RZ ;  /* 0x0000000e1e047c10 */ /* 0x000fe2000ff1e0ff */
[----:B------:R-:W-:Y:S01]  /*1930*/  ULEA.HI UR6, UR6, UR4, URZ, 0x7 ;  /* 0x0000000406067291 */ /* 0x000fe2000f8f38ff */
[----:B------:R-:W-:Y:S01]  /*1940*/  SHF.R.S32.HI R17, RZ, 0x1f, R30 ;  /* 0x0000001fff117819 */ /* 0x000fe2000001141e */
[----:B------:R-:W-:Y:S01]  /*1950*/  USHF.L.U32 UR4, UR11, 0x7, URZ ;  /* 0x000000070b047899 */ /* 0x000fe200080006ff */
[----:B------:R-:W-:Y:S01]  /*1960*/  R2UR UR30, R19 ;  /* 0x00000000131e72ca */ /* 0x000fe200000e0000 */
[----:B------:R-:W-:Y:S01]  /*1970*/  USHF.R.S32.HI UR6, URZ, 0x7, UR6 ;  /* 0x00000007ff067899 */ /* 0x000fe20008011406 */
[----:B------:R-:W-:Y:S02]  /*1980*/  IADD3.X R23, PT, PT, R23, UR15, RZ, P6, !PT ;  /* 0x0000000f17177c10 */ /* 0x000fe4000b7fe4ff */
[----:B------:R-:W-:Y:S02]  /*1990*/  R2UR UR24, R12 ;  /* 0x000000000c1872ca */ /* 0x000fe400000e0000 */
[----:B------:R-:W-:-:S02]  /*19a0*/  IADD3 R13, P6, PT, R6, UR14, RZ ;  /* 0x0000000e060d7c10 */ /* 0x000fc4000ffde0ff */
[----:B------:R-:W-:Y:S02]  /*19b0*/  IADD3.X R22, PT, PT, R22, UR15, RZ, P5, !PT ;  /* 0x0000000f16167c10 */ /* 0x000fe4000affe4ff */
[----:B------:R-:W-:Y:S02]  /*19c0*/  IADD3.X R21, PT, PT, R21, UR15, RZ, P4, !PT ;  /* 0x0000000f15157c10 */ /* 0x000fe4000a7fe4ff */
[----:B------:R-:W-:Y:S02]  /*19d0*/  SHF.R.S32.HI R19, RZ, 0x1f, R16 ;  /* 0x0000001fff137819 */ /* 0x000fe40000011410 */
[----:B------:R-:W-:Y:S02]  /*19e0*/  SHF.R.S32.HI R20, RZ, 0x1f, R15 ;  /* 0x0000001fff147819 */ /* 0x000fe4000001140f */
[----:B------:R-:W-:Y:S02]  /*19f0*/  IADD3 R12, P5, PT, R31, UR14, RZ ;  /* 0x0000000e1f0c7c10 */ /* 0x000fe4000ffbe0ff */
[----:B------:R-:W-:-:S02]  /*1a00*/  IADD3 R11, P4, PT, R24, UR14, RZ ;  /* 0x0000000e180b7c10 */ /* 0x000fc4000ff9e0ff */
[----:B------:R-:W-:Y:S02]  /*1a10*/  IADD3.X R17, PT, PT, R17, UR15, RZ, P0, !PT ;  /* 0x0000000f11117c10 */ /* 0x000fe400087fe4ff */
[----:B------:R-:W-:Y:S02]  /*1a20*/  R2UR UR19, R13 ;  /* 0x000000000d1372ca */ /* 0x000fe400000e0000 */
[----:B------:R-:W-:Y:S02]  /*1a30*/  IADD3.X R19, PT, PT, R19, UR15, RZ, P2, !PT ;  /* 0x0000000f13137c10 */ /* 0x000fe400097fe4ff */
[----:B------:R-:W-:Y:S02]  /*1a40*/  R2UR UR20, R4 ;  /* 0x00000000041472ca */ /* 0x000fe400000e0000 */
[----:B------:R-:W-:Y:S02]  /*1a50*/  IADD3.X R20, PT, PT, R20, UR15, RZ, P3, !PT ;  /* 0x0000000f14147c10 */ /* 0x000fe40009ffe4ff */
[----:B------:R-:W-:Y:S01]  /*1a60*/  R2UR UR18, R12 ;  /* 0x000000000c1272ca */ /* 0x000fe200000e0000 */
[----:B---3--:R-:W-:Y:S01]  /*1a70*/  IMAD R12, R28, UR7, RZ ;  /* 0x000000071c0c7c24 */ /* 0x008fe2000f8e02ff */
[----:B------:R-:W-:Y:S01]  /*1a80*/  R2UR UR17, R11 ;  /* 0x000000000b1172ca */ /* 0x000fe200000e0000 */
[----:B------:R-:W0:Y:S01]  /*1a90*/  LDCU UR7, c[0x0][0x3a0] ;  /* 0x00007400ff0777ac */ /* 0x000e220008000800 */
[----:B------:R-:W-:-:S02]  /*1aa0*/  IADD3 R13, P2, PT, R14, UR14, RZ ;  /* 0x0000000e0e0d7c10 */ /* 0x000fc4000ff5e0ff */
[----:B------:R-:W-:Y:S02]  /*1ab0*/  IADD3.X R18, PT, PT, R18, UR15, RZ, P1, !PT ;  /* 0x0000000f12127c10 */ /* 0x000fe40008ffe4ff */
[----:B------:R-:W-:Y:S02]  /*1ac0*/  IADD3 R4, P3, PT, R26, UR14, RZ ;  /* 0x0000000e1a047c10 */ /* 0x000fe4000ff7e0ff */
[----:B------:R-:W-:Y:S02]  /*1ad0*/  IADD3 R11, P1, PT, R32, UR14, RZ ;  /* 0x0000000e200b7c10 */ /* 0x000fe4000ff3e0ff */
[----:B------:R-:W-:Y:S02]  /*1ae0*/  SHF.R.S32.HI R14, RZ, 0x1f, R14 ;  /* 0x0000001fff0e7819 */ /* 0x000fe4000001140e */
[----:B------:R-:W-:Y:S02]  /*1af0*/  R2UR UR21, R17 ;  /* 0x00000000111572ca */ /* 0x000fe400000e0000 */
[----:B------:R-:W-:-:S02]  /*1b00*/  SHF.R.S32.HI R15, RZ, 0x1f, R6 ;  /* 0x0000001fff0f7819 */ /* 0x000fc40000011406 */
[----:B------:R-:W-:Y:S02]  /*1b10*/  SHF.R.S32.HI R32, RZ, 0x1f, R32 ;  /* 0x0000001fff207819 */ /* 0x000fe40000011420 */
[----:B------:R-:W-:Y:S02]  /*1b20*/  LOP3.LUT R17, R40, 0x7f, RZ, 0xc0, !PT ;  /* 0x0000007f28117812 */ /* 0x000fe400078ec0ff */
[----:B------:R-:W-:Y:S02]  /*1b30*/  SHF.R.S32.HI R7, RZ, 0x1f, R31 ;  /* 0x0000001fff077819 */ /* 0x000fe4000001141f */
[----:B------:R-:W-:Y:S01]  /*1b40*/  SHF.R.S32.HI R6, RZ, 0x1f, R24 ;  /* 0x0000001fff067819 */ /* 0x000fe20000011418 */
[----:B------:R-:W-:Y:S01]  /*1b50*/  IMAD R65, R17, UR11, RZ ;  /* 0x0000000b11417c24 */ /* 0x000fe2000f8e02ff */
[----:B------:R-:W-:Y:S01]  /*1b60*/  SHF.R.S32.HI R5, RZ, 0x1f, R26 ;  /* 0x0000001fff057819 */ /* 0x000fe2000001141a */
[----:B------:R-:W-:Y:S01]  /*1b70*/  USHF.R.S32.HI UR11, URZ, 0x1f, UR4 ;  /* 0x0000001fff0b7899 */ /* 0x000fe20008011404 */
[----:B------:R-:W-:-:S02]  /*1b80*/  R2UR UR16, R4 ;  /* 0x00000000041072ca */ /* 0x000fc400000e0000 */
[----:B------:R-:W-:Y:S02]  /*1b90*/  IADD3.X R16, PT, PT, R14, UR15, RZ, P2, !PT ;  /* 0x0000000f0e107c10 */ /* 0x000fe400097fe4ff */
[----:B------:R-:W-:Y:S02]  /*1ba0*/  IADD3 R4, P0, PT, R12, UR12, RZ ;  /* 0x0000000c0c047c10 */ /* 0x000fe4000ff1e0ff */
[----:B------:R-:W-:Y:S02]  /*1bb0*/  IADD3.X R14, PT, PT, R32, UR15, RZ, P1, !PT ;  /* 0x0000000f200e7c10 */ /* 0x000fe40008ffe4ff */
[----:B------:R-:W-:Y:S02]  /*1bc0*/  R2UR UR39, R29 ;  /* 0x000000001d2772ca */ /* 0x000fe400000e0000 */
[----:B------:R-:W-:Y:S02]  /*1bd0*/  R2UR UR37, R27 ;  /* 0x000000001b2572ca */ /* 0x000fe400000e0000 */
[----:B------:R-:W-:-:S02]  /*1be0*/  R2UR UR35, R25 ;  /* 0x00000000192372ca */ /* 0x000fc400000e0000 */
[----:B------:R-:W-:Y:S02]  /*1bf0*/  R2UR UR33, R23 ;  /* 0x00000000172172ca */ /* 0x000fe400000e0000 */
[----:B------:R-:W-:Y:S02]  /*1c00*/  R2UR UR31, R22 ;  /* 0x00000000161f72ca */ /* 0x000fe400000e0000 */
[----:B------:R-:W-:Y:S02]  /*1c10*/  R2UR UR29, R21 ;  /* 0x00000000151d72ca */ /* 0x000fe400000e0000 */
[----:B------:R-:W-:Y:S02]  /*1c20*/  R2UR UR27, R20 ;  /* 0x00000000141b72ca */ /* 0x000fe400000e0000 */
[----:B------:R-:W-:Y:S02]  /*1c30*/  R2UR UR25, R19 ;  /* 0x00000000131972ca */ /* 0x000fe400000e0000 */
[----:B------:R-:W-:-:S02]  /*1c40*/  R2UR UR23, R18 ;  /* 0x00000000121772ca */ /* 0x000fc400000e0000 */
[----:B------:R-:W-:Y:S02]  /*1c50*/  IADD3.X R15, PT, PT, R15, UR15, RZ, P6, !PT ;  /* 0x0000000f0f0f7c10 */ /* 0x000fe4000b7fe4ff */
[----:B------:R-:W-:Y:S02]  /*1c60*/  IADD3.X R7, PT, PT, R7, UR15, RZ, P5, !PT ;  /* 0x0000000f07077c10 */ /* 0x000fe4000affe4ff */
[----:B------:R-:W-:Y:S02]  /*1c70*/  IADD3.X R6, PT, PT, R6, UR15, RZ, P4, !PT ;  /* 0x0000000f06067c10 */ /* 0x000fe4000a7fe4ff */
[----:B------:R-:W-:Y:S02]  /*1c80*/  IADD3.X R5, PT, PT, R5, UR15, RZ, P3, !PT ;  /* 0x0000000f05057c10 */ /* 0x000fe40009ffe4ff */
[----:B------:R-:W-:Y:S02]  /*1c90*/  LEA.HI R18, R40, 0x1c, RZ, 0x1b ;  /* 0x0000001c28127811 */ /* 0x000fe400078fd8ff */
[----:B------:R-:W-:-:S02]  /*1ca0*/  LOP3.LUT R19, R2, 0x20, RZ, 0xfc, !PT ;  /* 0x0000002002137812 */ /* 0x000fc400078efcff */
[----:B------:R-:W-:Y:S01]  /*1cb0*/  LOP3.LUT R20, R2, 0x24, RZ, 0xfc, !PT ;  /* 0x0000002402147812 */ /* 0x000fe200078efcff */
[----:B------:R-:W-:Y:S01]  /*1cc0*/  IMAD R69, R18, UR40, RZ ;  /* 0x0000002812457c24 */ /* 0x000fe2000f8e02ff */
[C---:B------:R-:W-:Y:S02]  /*1cd0*/  LOP3.LUT R21, R2.reuse, 0x28, RZ, 0xfc, !PT ;  /* 0x0000002802157812 */ /* 0x040fe400078efcff */
[----:B------:R-:W-:Y:S01]  /*1ce0*/  LOP3.LUT R22, R2, 0x2c, RZ, 0xfc, !PT ;  /* 0x0000002c02167812 */ /* 0x000fe200078efcff */
[----:B------:R-:W-:Y:S01]  /*1cf0*/  IMAD R93, R20, UR40, RZ ;  /* 0x00000028145d7c24 */ /* 0x000fe2000f8e02ff */
[C---:B------:R-:W-:Y:S01]  /*1d00*/  LOP3.LUT R23, R2.reuse, 0x30, RZ, 0xfc, !PT ;  /* 0x0000003002177812 */ /* 0x040fe200078efcff */
[----:B------:R-:W-:Y:S01]  /*1d10*/  IMAD R92, R21, UR40, RZ ;  /* 0x00000028155c7c24 */ /* 0x000fe2000f8e02ff */
[----:B------:R-:W-:Y:S01]  /*1d20*/  LOP3.LUT R24, R2, 0x34, RZ, 0xfc, !PT ;  /* 0x0000003402187812 */ /* 0x000fe200078efcff */
[----:B------:R-:W-:Y:S01]  /*1d30*/  IMAD R91, R22, UR40, RZ ;  /* 0x00000028165b7c24 */ /* 0x000fe2000f8e02ff */
[----:B------:R-:W-:Y:S01]  /*1d40*/  LOP3.LUT R25, R2, 0x38, RZ, 0xfc, !PT ;  /* 0x0000003802197812 */ /* 0x000fe200078efcff */
[----:B------:R-:W-:Y:S01]  /*1d50*/  IMAD R90, R23, UR40, RZ ;  /* 0x00000028175a7c24 */ /* 0x000fe2000f8e02ff */
[----:B------:R-:W-:Y:S01]  /*1d60*/  LEA.HI R26, R40, 0x3c, RZ, 0x1b ;  /* 0x0000003c281a7811 */ /* 0x000fe200078fd8ff */
[----:B------:R-:W-:Y:S01]  /*1d70*/  IMAD R89, R24, UR40, RZ ;  /* 0x0000002818597c24 */ /* 0x000fe2000f8e02ff */
[C---:B------:R-:W-:Y:S01]  /*1d80*/  LOP3.LUT R27, R2.reuse, 0x40, RZ, 0xfc, !PT ;  /* 0x00000040021b7812 */ /* 0x040fe200078efcff */
[----:B------:R-:W-:Y:S01]  /*1d90*/  IMAD R88, R25, UR40, RZ ;  /* 0x0000002819587c24 */ /* 0x000fe2000f8e02ff */
[----:B------:R-:W-:Y:S01]  /*1da0*/  LOP3.LUT R28, R2, 0x44, RZ, 0xfc, !PT ;  /* 0x00000044021c7812 */ /* 0x000fe200078efcff */
        /* <DEDUP_REMOVED lines=9> */
[----:B------:R-:W-:Y:S01]  /*1e40*/  LEA.HI R34, R40, 0x5c, RZ, 0x1b ;  /* 0x0000005c28227811 */ /* 0x000fe200078fd8ff */
[----:B------:R-:W-:Y:S01]  /*1e50*/  IMAD R83, R31, UR40, RZ ;  /* 0x000000281f537c24 */ /* 0x000fe2000f8e02ff */
[----:B------:R-:W-:Y:S01]  /*1e60*/  LOP3.LUT R35, R2, 0x60, RZ, 0xfc, !PT ;  /* 0x0000006002237812 */ /* 0x000fe200078efcff */
[----:B------:R-:W-:Y:S01]  /*1e70*/  IMAD R82, R32, UR40, RZ ;  /* 0x0000002820527c24 */ /* 0x000fe2000f8e02ff */
[----:B------:R-:W-:Y:S01]  /*1e80*/  LOP3.LUT R36, R2, 0x64, RZ, 0xfc, !PT ;  /* 0x0000006402247812 */ /* 0x000fe200078efcff */
[----:B------:R-:W-:Y:S01]  /*1e90*/  IMAD R67, R34, UR40, RZ ;  /* 0x0000002822437c24 */ /* 0x000fe2000f8e02ff */
[C---:B------:R-:W-:Y:S01]  /*1ea0*/  LOP3.LUT R37, R2.reuse, 0x68, RZ, 0xfc, !PT ;  /* 0x0000006802257812 */ /* 0x040fe200078efcff */
[----:B------:R-:W-:Y:S01]  /*1eb0*/  IMAD R80, R35, UR40, RZ ;  /* 0x0000002823507c24 */ /* 0x000fe2000f8e02ff */
[----:B------:R-:W-:Y:S01]  /*1ec0*/  LOP3.LUT R38, R2, 0x6c, RZ, 0xfc, !PT ;  /* 0x0000006c02267812 */ /* 0x000fe200078efcff */
[----:B------:R-:W-:Y:S01]  /*1ed0*/  IMAD R79, R36, UR40, RZ ;  /* 0x00000028244f7c24 */ /* 0x000fe2000f8e02ff */
[----:B------:R-:W-:Y:S01]  /*1ee0*/  LEA.HI.X.SX32 R12, R12, UR13, 0x1, P0 ;  /* 0x0000000d0c0c7c11 */ /* 0x000fe200080f0eff */
[----:B------:R-:W-:Y:S01]  /*1ef0*/  IMAD R78, R37, UR40, RZ ;  /* 0x00000028254e7c24 */ /* 0x000fe2000f8e02ff */
[----:B------:R-:W-:Y:S01]  /*1f00*/  R2UR UR15, R15 ;  /* 0x000000000f0f72ca */ /* 0x000fe200000e0000 */
[----:B------:R-:W-:Y:S01]  /*1f10*/  IMAD R77, R38, UR40, RZ ;  /* 0x00000028264d7c24 */ /* 0x000fe2000f8e02ff */
[----:B------:R-:W-:Y:S01]  /*1f20*/  R2UR UR14, R7 ;  /* 0x00000000070e72ca */ /* 0x000fe200000e0000 */
[----:B------:R-:W-:Y:S01]  /*1f30*/  IMAD R7, R19, UR40, RZ ;  /* 0x0000002813077c24 */ /* 0x000fe2000f8e02ff */
[----:B------:R-:W-:-:S02]  /*1f40*/  R2UR UR13, R6 ;  /* 0x00000000060d72ca */ /* 0x000fc400000e0000 */
[----:B------:R-:W-:Y:S02]  /*1f50*/  R2UR UR12, R5 ;  /* 0x00000000050c72ca */ /* 0x000fe400000e0000 */
[C---:B------:R-:W-:Y:S02]  /*1f60*/  LOP3.LUT R71, R17.reuse, 0x8, RZ, 0x3c, !PT ;  /* 0x0000000811477812 */ /* 0x040fe400078e3cff */
[C---:B------:R-:W-:Y:S02]  /*1f70*/  LOP3.LUT R72, R17.reuse, 0x10, RZ, 0x3c, !PT ;  /* 0x0000001011487812 */ /* 0x040fe400078e3cff */
[----:B------:R-:W-:Y:S02]  /*1f80*/  LOP3.LUT R73, R17, 0x18, RZ, 0x3c, !PT ;  /* 0x0000001811497812 */ /* 0x000fe400078e3cff */
[----:B------:R-:W-:Y:S02]  /*1f90*/  SHF.R.S32.HI R6, RZ, 0x1f, R65 ;  /* 0x0000001fff067819 */ /* 0x000fe40000011441 */
[----:B------:R-:W-:-:S02]  /*1fa0*/  LOP3.LUT R5, R9, 0x8, RZ, 0x3c, !PT ;  /* 0x0000000809057812 */ /* 0x000fc400078e3cff */
[----:B0-----:R-:W-:-:S07]  /*1fb0*/  LOP3.LUT R15, R10, 0x40, RZ, 0x3c, !PT ;  /* 0x000000400a0f7812 */ /* 0x001fce00078e3cff */
.L_x_1:
[C---:B------:R-:W-:Y:S02]  /*1fc0*/  LOP3.LUT R40, R2.reuse, 0x4, RZ, 0xfc, !PT ;  /* 0x0000000402287812 */ /* 0x040fe400078efcff */
[C---:B------:R-:W-:Y:S02]  /*1fd0*/  LOP3.LUT R42, R2.reuse, 0xc, RZ, 0xfc, !PT ;  /* 0x0000000c022a7812 */ /* 0x040fe400078efcff */
[C---:B------:R-:W-:Y:S02]  /*1fe0*/  ISETP.GE.AND P5, PT, R2.reuse, UR7, PT ;  /* 0x0000000702007c0c */ /* 0x040fe4000bfa6270 */
[----:B------:R-:W-:Y:S02]  /*1ff0*/  LOP3.LUT R41, R2, 0x8, RZ, 0xfc, !PT ;  /* 0x0000000802297812 */ /* 0x000fe400078efcff */
[----:B------:R-:W-:Y:S02]  /*2000*/  ISETP.GE.AND P4, PT, R40, UR7, PT ;  /* 0x0000000728007c0c */ /* 0x000fe4000bf86270 */
[----:B------:R-:W-:-:S02]  /*2010*/  ISETP.GE.AND P3, PT, R42, UR7, PT ;  /* 0x000000072a007c0c */ /* 0x000fc4000bf66270 */
[----:B------:R-:W-:Y:S02]  /*2020*/  IADD3 R40, P0, PT, R70, R4, RZ ;  /* 0x0000000446287210 */ /* 0x000fe40007f1e0ff */
[C---:B------:R-:W-:Y:S02]  /*2030*/  LOP3.LUT R42, R2.reuse, 0x10, RZ, 0xfc, !PT ;  /* 0x00000010022a7812 */ /* 0x040fe400078efcff */
[----:B------:R-:W-:Y:S02]  /*2040*/  ISETP.GE.AND P2, PT, R41, UR7, PT ;  /* 0x0000000729007c0c */ /* 0x000fe4000bf46270 */
[----:B------:R-:W-:Y:S02]  /*2050*/  PRMT R50, RZ, 0x7610, R50 ;  /* 0x00007610ff327816 */ /* 0x000fe40000000032 */
[----:B------:R-:W-:Y:S02]  /*2060*/  LOP3.LUT R43, R2, 0x14, RZ, 0xfc, !PT ;  /* 0x00000014022b7812 */ /* 0x000fe400078efcff */
[----:B------:R-:W-:-:S02]  /*2070*/  LEA.HI.X.SX32 R41, R70, R12, 0x1, P0 ;  /* 0x0000000c46297211 */ /* 0x000fc400000f0eff */
[----:B------:R-:W-:Y:S02]  /*2080*/  ISETP.GE.AND P1, PT, R42, UR7, PT ;  /* 0x000000072a007c0c */ /* 0x000fe4000bf26270 */
[C---:B------:R-:W-:Y:S01]  /*2090*/  IADD3 R42, P6, PT, R64.reuse, R4, RZ ;  /* 0x00000004402a7210 */ /* 0x040fe20007fde0ff */
[----:B------:R0:W2:Y:S01]  /*20a0*/  @!P5 LDG.E.U8 R50, desc[UR8][R40.64] ;  /* 0x000000082832d981 */ /* 0x0000a2000c1e1100 */
[----:B------:R-:W-:Y:S02]  /*20b0*/  ISETP.GE.AND P0, PT, R43, UR7, PT ;  /* 0x000000072b007c0c */ /* 0x000fe4000bf06270 */
[----:B------:R-:W-:Y:S02]  /*20c0*/  PRMT R52, RZ, 0x7610, R52 ;  /* 0x00007610ff347816 */ /* 0x000fe40000000034 */
[----:B------:R-:W-:Y:S02]  /*20d0*/  LEA.HI.X.SX32 R43, R64, R12, 0x1, P6 ;  /* 0x0000000c402b7211 */ /* 0x000fe400030f0eff */
[----:B------:R-:W-:-:S02]  /*20e0*/  LOP3.LUT R48, R2, 0x18, RZ, 0xfc, !PT ;  /* 0x0000001802307812 */ /* 0x000fc400078efcff */
[C---:B0-----:R-:W-:Y:S01]  /*20f0*/  IADD3 R40, P5, PT, R63.reuse, R4, RZ ;  /* 0x000000043f287210 */ /* 0x041fe20007fbe0ff */
[----:B------:R0:W3:Y:S01]  /*2100*/  @!P4 LDG.E.U8 R52, desc[UR8][R42.64] ;  /* 0x000000082a34c981 */ /* 0x0000e2000c1e1100 */
[----:B------:R-:W-:Y:S02]  /*2110*/  PRMT R51, RZ, 0x7610, R51 ;  /* 0x00007610ff337816 */ /* 0x000fe40000000033 */
[----:B------:R-:W-:Y:S02]  /*2120*/  ISETP.GE.AND P6, PT, R48, UR7, PT ;  /* 0x0000000730007c0c */ /* 0x000fe4000bfc6270 */
[----:B------:R-:W-:Y:S02]  /*2130*/  LEA.HI.X.SX32 R41, R63, R12, 0x1, P5 ;  /* 0x0000000c3f297211 */ /* 0x000fe400028f0eff */
[-C--:B------:R-:W-:Y:S02]  /*2140*/  IADD3 R48, P4, PT, R61, R4.reuse, RZ ;  /* 0x000000043d307210 */ /* 0x080fe40007f9e0ff */
[----:B0-----:R-:W-:Y:S01]  /*2150*/  IADD3 R42, P5, PT, R62, R4, RZ ;  /* 0x000000043e2a7210 */ /* 0x001fe20007fbe0ff */
[----:B------:R0:W4:Y:S01]  /*2160*/  @!P2 LDG.E.U8 R51, desc[UR8][R40.64] ;  /* 0x000000082833a981 */ /* 0x000122000c1e1100 */
[----:B------:R-:W-:-:S02]  /*2170*/  PRMT R94, RZ, 0x7610, R94 ;  /* 0x00007610ff5e7816 */ /* 0x000fc4000000005e */
[----:B------:R-:W-:Y:S02]  /*2180*/  PRMT R54, RZ, 0x7610, R54 ;  /* 0x00007610ff367816 */ /* 0x000fe40000000036 */
[-C--:B------:R-:W-:Y:S02]  /*2190*/  LEA.HI.X.SX32 R43, R62, R12.reuse, 0x1, P5 ;  /* 0x0000000c3e2b7211 */ /* 0x080fe400028f0eff */
[----:B------:R-:W-:Y:S02]  /*21a0*/  LEA.HI.X.SX32 R49, R61, R12, 0x1, P4 ;  /* 0x0000000c3d317211 */ /* 0x000fe400020f0eff */
[C---:B0-----:R-:W-:Y:S01]  /*21b0*/  IADD3 R40, P2, PT, R60.reuse, R4, RZ ;  /* 0x000000043c287210 */ /* 0x041fe20007f5e0ff */
[----:B------:R0:W5:Y:S01]  /*21c0*/  @!P3 LDG.E.U8 R94, desc[UR8][R42.64] ;  /* 0x000000082a5eb981 */ /* 0x000162000c1e1100 */
[----:B------:R-:W-:Y:S02]  /*21d0*/  PRMT R96, RZ, 0x7610, R96 ;  /* 0x00007610ff607816 */ /* 0x000fe40000000060 */
[----:B------:R-:W-:Y:S01]  /*21e0*/  LEA.HI.X.SX32 R41, R60, R12, 0x1, P2 ;  /* 0x0000000c3c297211 */ /* 0x000fe200010f0eff */
[----:B------:R-:W3:Y:S01]  /*21f0*/  @!P1 LDG.E.U8 R54, desc[UR8][R48.64] ;  /* 0x0000000830369981 */ /* 0x000ee2000c1e1100 */
[----:B------:R-:W-:-:S02]  /*2200*/  ISETP.GE.AND P2, PT, R18, UR7, PT ;  /* 0x0000000712007c0c */ /* 0x000fc4000bf46270 */
[----:B------:R-:W-:Y:S01]  /*2210*/  PRMT R53, RZ, 0x7610, R53 ;  /* 0x00007610ff357816 */ /* 0x000fe20000000035 */
[----:B------:R1:W4:Y:S01]  /*2220*/  @!P0 LDG.E.U8 R96, desc[UR8][R40.64] ;  /* 0x0000000828608981 */ /* 0x000322000c1e1100 */
[----:B0-----:R-:W-:-:S04]  /*2230*/  IADD3 R42, P1, PT, R59, R4, RZ ;  /* 0x000000043b2a7210 */ /* 0x001fc80007f3e0ff */
[----:B------:R-:W-:Y:S02]  /*2240*/  LEA.HI.X.SX32 R43, R59, R12, 0x1, P1 ;  /* 0x0000000c3b2b7211 */ /* 0x000fe400008f0eff */
[----:B------:R-:W-:Y:S02]  /*2250*/  ISETP.GE.AND P1, PT, R19, UR7, PT ;  /* 0x0000000713007c0c */ /* 0x000fe4000bf26270 */
[C---:B-1----:R-:W-:Y:S01]  /*2260*/  IADD3 R40, P0, PT, R69.reuse, R4, RZ ;  /* 0x0000000445287210 */ /* 0x042fe20007f1e0ff */
[----:B------:R0:W4:Y:S01]  /*2270*/  @!P6 LDG.E.U8 R53, desc[UR8][R42.64] ;  /* 0x000000082a35e981 */ /* 0x000122000c1e1100 */
[----:B------:R-:W-:Y:S02]  /*2280*/  PRMT R98, RZ, 0x7610, R98 ;  /* 0x00007610ff627816 */ /* 0x000fe40000000062 */
[----:B------:R-:W-:Y:S02]  /*2290*/  LEA.HI.X.SX32 R41, R69, R12, 0x1, P0 ;  /* 0x0000000c45297211 */ /* 0x000fe400000f0eff */
[----:B------:R-:W-:-:S02]  /*22a0*/  ISETP.GE.AND P0, PT, R20, UR7, PT ;  /* 0x0000000714007c0c */ /* 0x000fc4000bf06270 */
[----:B------:R-:W-:Y:S01]  /*22b0*/  PRMT R102, RZ, 0x7610, R102 ;  /* 0x00007610ff667816 */ /* 0x000fe20000000066 */
[----:B------:R1:W4:Y:S01]  /*22c0*/  @!P2 LDG.E.U8 R98, desc[UR8][R40.64] ;  /* 0x000000082862a981 */ /* 0x000322000c1e1100 */
[----:B0-----:R-:W-:Y:S02]  /*22d0*/  IADD3 R42, P4, PT, R7, R4, RZ ;  /* 0x00000004072a7210 */ /* 0x001fe40007f9e0ff */
[----:B------:R-:W-:Y:S02]  /*22e0*/  ISETP.GE.AND P2, PT, R21, UR7, PT ;  /* 0x0000000715007c0c */ /* 0x000fe4000bf46270 */
[----:B------:R-:W-:Y:S02]  /*22f0*/  LEA.HI.X.SX32 R43, R7, R12, 0x1, P4 ;  /* 0x0000000c072b7211 */ /* 0x000fe400020f0eff */
[----:B-1----:R-:W-:-:S03]  /*2300*/  IADD3 R40, P3, PT, R93, R4, RZ ;  /* 0x000000045d287210 */ /* 0x002fc60007f7e0ff */
[----:B------:R0:W4:Y:S01]  /*2310*/  @!P1 LDG.E.U8 R102, desc[UR8][R42.64] ;  /* 0x000000082a669981 */ /* 0x000122000c1e1100 */
[----:B------:R-:W-:Y:S02]  /*2320*/  PRMT R100, RZ, 0x7610, R100 ;  /* 0x00007610ff647816 */ /* 0x000fe40000000064 */
[----:B------:R-:W-:Y:S02]  /*2330*/  LEA.HI.X.SX32 R41, R93, R12, 0x1, P3 ;  /* 0x0000000c5d297211 */ /* 0x000fe400018f0eff */
[----:B------:R-:W-:Y:S02]  /*2340*/  ISETP.GE.AND P1, PT, R22, UR7, PT ;  /* 0x0000000716007c0c */ /* 0x000fe4000bf26270 */
[----:B------:R-:W-:Y:S01]  /*2350*/  PRMT R55, RZ, 0x7610, R55 ;  /* 0x00007610ff377816 */ /* 0x000fe20000000037 */
[----:B------:R1:W5:Y:S01]  /*2360*/  @!P0 LDG.E.U8 R100, desc[UR8][R40.64] ;  /* 0x0000000828648981 */ /* 0x000362000c1e1100 */
[----:B0-----:R-:W-:Y:S02]  /*2370*/  IADD3 R42, P4, PT, R92, R4, RZ ;  /* 0x000000045c2a7210 */ /* 0x001fe40007f9e0ff */
[----:B------:R-:W-:-:S02]  /*2380*/  ISETP.GE.AND P0, PT, R23, UR7, PT ;  /* 0x0000000717007c0c */ /* 0x000fc4000bf06270 */
[----:B------:R-:W-:Y:S02]  /*2390*/  LEA.HI.X.SX32 R43, R92, R12, 0x1, P4 ;  /* 0x0000000c5c2b7211 */ /* 0x000fe400020f0eff */
[----:B-1----:R-:W-:-:S03]  /*23a0*/  IADD3 R40, P3, PT, R91, R4, RZ ;  /* 0x000000045b287210 */ /* 0x002fc60007f7e0ff */
[----:B------:R0:W5:Y:S01]  /*23b0*/  @!P2 LDG.E.U8 R55, desc[UR8][R42.64] ;  /* 0x000000082a37a981 */ /* 0x000162000c1e1100 */
        /* <DEDUP_REMOVED lines=65> */
[----:B0-----:R-:W-:-:S04]  /*27d0*/  IADD3 R42, P4, PT, R79, R4, RZ ;  /* 0x000000044f2a7210 */ /* 0x001fc80007f9e0ff */
[----:B------:R-:W-:Y:S02]  /*27e0*/  LEA.HI.X.SX32 R43, R79, R12, 0x1, P4 ;  /* 0x0000000c4f2b7211 */ /* 0x000fe400020f0eff */
[----:B-1----:R-:W-:-:S03]  /*27f0*/  IADD3 R40, P3, PT, R76, R4, RZ ;  /* 0x000000044c287210 */ /* 0x002fc60007f7e0ff */
[----:B------:R0:W5:Y:S01]  /*2800*/  @!P0 LDG.E.U8 R126, desc[UR8][R42.64] ;  /* 0x000000082a7e8981 */ /* 0x000162000c1e1100 */
[----:B------:R-:W-:Y:S02]  /*2810*/  PRMT R130, RZ, 0x7610, R130 ;  /* 0x00007610ff827816 */ /* 0x000fe40000000082 */
[----:B------:R-:W-:Y:S02]  /*2820*/  LEA.HI.X.SX32 R41, R76, R12, 0x1, P3 ;  /* 0x0000000c4c297211 */ /* 0x000fe400018f0eff */
[----:B------:R-:W-:Y:S02]  /*2830*/  ISETP.GE.AND P3, PT, R56, UR7, PT ;  /* 0x0000000738007c0c */ /* 0x000fe4000bf66270 */
[----:B------:R-:W-:Y:S01]  /*2840*/  ISETP.GE.AND P4, PT, R57, UR7, PT ;  /* 0x0000000739007c0c */ /* 0x000fe2000bf86270 */
[----:B------:R1:W5:Y:S01]  /*2850*/  @!P2 LDG.E.U8 R130, desc[UR8][R40.64] ;  /* 0x000000082882a981 */ /* 0x000362000c1e1100 */
[----:B0-----:R-:W-:Y:S02]  /*2860*/  IADD3 R42, P0, PT, R78, R4, RZ ;  /* 0x000000044e2a7210 */ /* 0x001fe40007f1e0ff */
[----:B------:R-:W-:-:S02]  /*2870*/  ISETP.GE.AND P1, PT, R37, UR7, PT ;  /* 0x0000000725007c0c */ /* 0x000fc4000bf26270 */
[----:B------:R-:W-:Y:S02]  /*2880*/  LEA.HI.X.SX32 R43, R78, R12, 0x1, P0 ;  /* 0x0000000c4e2b7211 */ /* 0x000fe400000f0eff */
[-C--:B------:R-:W-:Y:S02]  /*2890*/  IADD3 R48, P0, PT, R74, R4.reuse, RZ ;  /* 0x000000044a307210 */ /* 0x080fe40007f1e0ff */
[C---:B-1----:R-:W-:Y:S02]  /*28a0*/  IADD3 R40, P2, PT, R75.reuse, R4, RZ ;  /* 0x000000044b287210 */ /* 0x042fe40007f5e0ff */
[----:B------:R-:W-:Y:S02]  /*28b0*/  PRMT R132, RZ, 0x7610, R132 ;  /* 0x00007610ff847816 */ /* 0x000fe40000000084 */
[----:B------:R-:W-:Y:S02]  /*28c0*/  PRMT R103, RZ, 0x7610, R103 ;  /* 0x00007610ff677816 */ /* 0x000fe40000000067 */
[----:B------:R-:W-:-:S02]  /*28d0*/  LEA.HI.X.SX32 R41, R75, R12, 0x1, P2 ;  /* 0x0000000c4b297211 */ /* 0x000fc400010f0eff */
[----:B------:R-:W-:Y:S02]  /*28e0*/  LEA.HI.X.SX32 R49, R74, R12, 0x1, P0 ;  /* 0x0000000c4a317211 */ /* 0x000fe400000f0eff */
[----:B------:R-:W-:Y:S01]  /*28f0*/  PRMT R101, RZ, 0x7610, R101 ;  /* 0x00007610ff657816 */ /* 0x000fe20000000065 */
[----:B------:R0:W5:Y:S01]  /*2900*/  @!P3 LDG.E.U8 R132, desc[UR8][R40.64] ;  /* 0x000000082884b981 */ /* 0x000162000c1e1100 */
[----:B------:R-:W-:Y:S02]  /*2910*/  ISETP.GE.AND P3, PT, R34, UR7, PT ;  /* 0x0000000722007c0c */ /* 0x000fe4000bf66270 */
[----:B------:R-:W-:Y:S01]  /*2920*/  ISETP.GE.AND P5, PT, R58, UR7, PT ;  /* 0x000000073a007c0c */ /* 0x000fe2000bfa6270 */
[----:B------:R1:W5:Y:S01]  /*2930*/  @!P4 LDG.E.U8 R103, desc[UR8][R48.64] ;  /* 0x000000083067c981 */ /* 0x000362000c1e1100 */
[----:B------:R-:W-:-:S03]  /*2940*/  ISETP.GE.AND P4, PT, R38, UR7, PT ;  /* 0x0000000726007c0c */ /* 0x000fc6000bf86270 */
[----:B------:R1:W5:Y:S01]  /*2950*/  @!P1 LDG.E.U8 R101, desc[UR8][R42.64] ;  /* 0x000000082a659981 */ /* 0x000362000c1e1100 */
[-C--:B0-----:R-:W-:Y:S02]  /*2960*/  IADD3 R40, P2, PT, R67, R4.reuse, RZ ;  /* 0x0000000443287210 */ /* 0x081fe40007f5e0ff */
[-C--:B-1----:R-:W-:Y:S02]  /*2970*/  IADD3 R48, P0, PT, R66, R4.reuse, RZ ;  /* 0x0000000442307210 */ /* 0x082fe40007f1e0ff */
[----:B------:R-:W-:Y:S02]  /*2980*/  IADD3 R42, P1, PT, R77, R4, RZ ;  /* 0x000000044d2a7210 */ /* 0x000fe40007f3e0ff */
[----:B------:R-:W-:Y:S02]  /*2990*/  PRMT R122, RZ, 0x7610, R122 ;  /* 0x00007610ff7a7816 */ /* 0x000fe4000000007a */
[----:B------:R-:W-:Y:S02]  /*29a0*/  PRMT R128, RZ, 0x7610, R128 ;  /* 0x00007610ff807816 */ /* 0x000fe40000000080 */
[----:B------:R-:W-:-:S02]  /*29b0*/  PRMT R134, RZ, 0x7610, R134 ;  /* 0x00007610ff867816 */ /* 0x000fc40000000086 */
[-C--:B------:R-:W-:Y:S02]  /*29c0*/  LEA.HI.X.SX32 R41, R67, R12.reuse, 0x1, P2 ;  /* 0x0000000c43297211 */ /* 0x080fe400010f0eff */
[-C--:B------:R-:W-:Y:S02]  /*29d0*/  LEA.HI.X.SX32 R43, R77, R12.reuse, 0x1, P1 ;  /* 0x0000000c4d2b7211 */ /* 0x080fe400008f0eff */
[----:B------:R-:W-:Y:S01]  /*29e0*/  LEA.HI.X.SX32 R49, R66, R12, 0x1, P0 ;  /* 0x0000000c42317211 */ /* 0x000fe200000f0eff */
[----:B------:R-:W5:Y:S04]  /*29f0*/  @!P3 LDG.E.U8 R122, desc[UR8][R40.64] ;  /* 0x00000008287ab981 */ /* 0x000f68000c1e1100 */
[----:B------:R0:W5:Y:S04]  /*2a00*/  @!P4 LDG.E.U8 R128, desc[UR8][R42.64] ;  /* 0x000000082a80c981 */ /* 0x000168000c1e1100 */
[----:B------:R1:W5:Y:S01]  /*2a10*/  @!P5 LDG.E.U8 R134, desc[UR8][R48.64] ;  /* 0x000000083086d981 */ /* 0x000362000c1e1100 */
[----:B------:R-:W-:Y:S01]  /*2a20*/  BAR.SYNC.DEFER_BLOCKING 0x0 ;  /* 0x0000000000007b1d */ /* 0x000fe20000010000 */
[----:B------:R-:W-:-:S02]  /*2a30*/  ISETP.GE.AND P0, PT, R17, UR7, PT ;  /* 0x0000000711007c0c */ /* 0x000fc4000bf06270 */
[----:B0-----:R-:W-:-:S03]  /*2a40*/  IADD3 R42, P1, PT, R65, UR36, RZ ;  /* 0x00000024412a7c10 */ /* 0x001fc6000ff3e0ff */
[----:B--2---:R0:W-:Y:S04]  /*2a50*/  STS.U8 [R17+UR5], R50 ;  /* 0x0000003211007988 */ /* 0x0041e80008000005 */
[----:B---3--:R-:W-:Y:S01]  /*2a60*/  STS.U8 [R17+UR5+0x200], R54 ;  /* 0x0002003611007988 */ /* 0x008fe20008000005 */
[----:B0-----:R-:W-:Y:S02]  /*2a70*/  PRMT R50, RZ, 0x7610, R50 ;  /* 0x00007610ff327816 */ /* 0x001fe40000000032 */
[----:B------:R-:W-:Y:S02]  /*2a80*/  IADD3.X R43, PT, PT, R6, UR37, RZ, P1, !PT ;  /* 0x00000025062b7c10 */ /* 0x000fe40008ffe4ff */
[C---:B-1----:R-:W-:Y:S01]  /*2a90*/  IADD3 R48, P3, PT, R65.reuse, UR30, RZ ;  /* 0x0000001e41307c10 */ /* 0x042fe2000ff7e0ff */
[----:B----4-:R-:W-:Y:S01]  /*2aa0*/  STS.U8 [R17+UR5+0x400], R102 ;  /* 0x0004006611007988 */ /* 0x010fe20008000005 */
[----:B------:R-:W-:-:S02]  /*2ab0*/  IADD3 R40, P1, PT, R65, UR34, RZ ;  /* 0x0000002241287c10 */ /* 0x000fc4000ff3e0ff */
[C---:B------:R-:W-:Y:S01]  /*2ac0*/  IADD3.X R49, PT, PT, R6.reuse, UR31, RZ, P3, !PT ;  /* 0x0000001f06317c10 */ /* 0x040fe20009ffe4ff */
[----:B-----5:R-:W-:Y:S01]  /*2ad0*/  STS.U8 [R17+UR5+0x600], R106 ;  /* 0x0006006a11007988 */ /* 0x020fe20008000005 */
[----:B------:R-:W-:-:S03]  /*2ae0*/  IADD3.X R41, PT, PT, R6, UR35, RZ, P1, !PT ;  /* 0x0000002306297c10 */ /* 0x000fc60008ffe4ff */
[----:B------:R-:W-:Y:S04]  /*2af0*/  STS.U8 [R17+UR5+0x800], R112 ;  /* 0x0008007011007988 */ /* 0x000fe80008000005 */
[----:B------:R-:W-:Y:S04]  /*2b00*/  STS.U8 [R17+UR5+0xa00], R118 ;  /* 0x000a007611007988 */ /* 0x000fe80008000005 */
[----:B------:R-:W-:Y:S04]  /*2b10*/  STS.U8 [R17+UR5+0xc00], R124 ;  /* 0x000c007c11007988 */ /* 0x000fe80008000005 */
[----:B------:R-:W-:Y:S04]  /*2b20*/  STS.U8 [R17+UR5+0xe00], R130 ;  /* 0x000e008211007988 */ /* 0x000fe80008000005 */
[----:B------:R0:W-:Y:S04]  /*2b30*/  STS.U8 [R71+UR5+0x80], R52 ;  /* 0x0000803447007988 */ /* 0x0001e80008000005 */
[----:B------:R-:W-:Y:S04]  /*2b40*/  STS.U8 [R71+UR5+0x280], R96 ;  /* 0x0002806047007988 */ /* 0x000fe80008000005 */
[----:B------:R-:W-:Y:S04]  /*2b50*/  STS.U8 [R71+UR5+0x480], R100 ;  /* 0x0004806447007988 */ /* 0x000fe80008000005 */
[----:B------:R-:W-:Y:S04]  /*2b60*/  STS.U8 [R71+UR5+0x680], R108 ;  /* 0x0006806c47007988 */ /* 0x000fe80008000005 */
[----:B------:R-:W-:Y:S04]  /*2b70*/  STS.U8 [R71+UR5+0x880], R114 ;  /* 0x0008807247007988 */ /* 0x000fe80008000005 */
[----:B------:R-:W-:Y:S04]  /*2b80*/  STS.U8 [R71+UR5+0xa80], R120 ;  /* 0x000a807847007988 */ /* 0x000fe80008000005 */
[----:B------:R-:W-:Y:S04]  /*2b90*/  STS.U8 [R71+UR5+0xc80], R126 ;  /* 0x000c807e47007988 */ /* 0x000fe80008000005 */
[----:B------:R-:W-:Y:S04]  /*2ba0*/  STS.U8 [R71+UR5+0xe80], R132 ;  /* 0x000e808447007988 */ /* 0x000fe80008000005 */
[----:B------:R-:W-:Y:S04]  /*2bb0*/  STS.U8 [R72+UR5+0x100], R51 ;  /* 0x0001003348007988 */ /* 0x000fe80008000005 */
[----:B------:R1:W-:Y:S04]  /*2bc0*/  STS.U8 [R72+UR5+0x300], R53 ;  /* 0x0003003548007988 */ /* 0x0003e80008000005 */
        /* <DEDUP_REMOVED lines=13> */
[----:B------:R3:W-:Y:S01]  /*2ca0*/  STS.U8 [R73+UR5+0xf80], R134 ;  /* 0x000f808649007988 */ /* 0x0007e20008000005 */
[----:B------:R-:W-:Y:S01]  /*2cb0*/  BAR.SYNC.DEFER_BLOCKING 0x0 ;  /* 0x0000000000007b1d */ /* 0x000fe20000010000 */
[----:B0-----:R-:W-:-:S02]  /*2cc0*/  PRMT R52, RZ, 0x7610, R52 ;  /* 0x00007610ff347816 */ /* 0x001fc40000000034 */
[----:B-1----:R-:W-:Y:S02]  /*2cd0*/  PRMT R53, RZ, 0x7610, R53 ;  /* 0x00007610ff357816 */ /* 0x002fe40000000035 */
[----:B------:R-:W-:Y:S02]  /*2ce0*/  PRMT R51, RZ, 0x7610, R51 ;  /* 0x00007610ff337816 */ /* 0x000fe40000000033 */
[----:B--2---:R-:W-:Y:S02]  /*2cf0*/  PRMT R55, RZ, 0x7610, R55 ;  /* 0x00007610ff377816 */ /* 0x004fe40000000037 */
[----:B---3--:R-:W-:Y:S01]  /*2d00*/  PRMT R134, RZ, 0x7610, R134 ;  /* 0x00007610ff867816 */ /* 0x008fe20000000086 */
[----:B------:R0:W2:Y:S04]  /*2d10*/  @!P0 LDG.E.U8 R50, desc[UR8][R42.64] ;  /* 0x000000082a328981 */ /* 0x0000a8000c1e1100 */
[----:B------:R1:W3:Y:S04]  /*2d20*/  @!P0 LDG.E.U8 R52, desc[UR8][R48.64] ;  /* 0x0000000830348981 */ /* 0x0002e8000c1e1100 */
[----:B------:R4:W5:Y:S01]  /*2d30*/  @!P0 LDG.E.U8 R51, desc[UR8][R40.64] ;  /* 0x0000000828338981 */ /* 0x000962000c1e1100 */
[----:B0-----:R-:W-:-:S02]  /*2d40*/  IADD3 R42, P2, PT, R65, UR32, RZ ;  /* 0x00000020412a7c10 */ /* 0x001fc4000ff5e0ff */
[----:B------:R-:W-:Y:S01]  /*2d50*/  PRMT R54, RZ, 0x7610, R54 ;  /* 0x00007610ff367816 */ /* 0x000fe20000000036 */
[----:B------:R-:W-:Y:S01]  /*2d60*/  LDS.U8 R146, [R9+UR5+0x40] ;  /* 0x0000400509927984 */ /* 0x000fe20008000000 */
[----:B------:R-:W-:Y:S02]  /*2d70*/  IADD3.X R43, PT, PT, R6, UR33, RZ, P2, !PT ;  /* 0x00000021062b7c10 */ /* 0x000fe400097fe4ff */
[C---:B-1----:R-:W-:Y:S01]  /*2d80*/  IADD3 R48, P3, PT, R65.reuse, UR24, RZ ;  /* 0x0000001841307c10 */ /* 0x042fe2000ff7e0ff */
[----:B------:R-:W-:Y:S01]  /*2d90*/  LDS.U8 R147, [R9+UR5+0x60] ;  /* 0x0000600509937984 */ /* 0x000fe20008000000 */
[----:B----4-:R-:W-:-:S03]  /*2da0*/  IADD3 R40, P1, PT, R65, UR28, RZ ;  /* 0x0000001c41287c10 */ /* 0x010fc6000ff3e0ff */
[----:B------:R0:W4:Y:S01]  /*2db0*/  @!P0 LDG.E.U8 R53, desc[UR8][R42.64] ;  /* 0x000000082a358981 */ /* 0x000122000c1e1100 */
[C---:B------:R-:W-:Y:S02]  /*2dc0*/  IADD3.X R49, PT, PT, R6.reuse, UR25, RZ, P3, !PT ;  /* 0x0000001906317c10 */ /* 0x040fe40009ffe4ff */
[----:B------:R-:W-:Y:S01]  /*2dd0*/  IADD3.X R41, PT, PT, R6, UR29, RZ, P1, !PT ;  /* 0x0000001d06297c10 */ /* 0x000fe20008ffe4ff */
[----:B------:R-:W-:Y:S04]  /*2de0*/  LDS.U8 R160, [R9+UR5+0x200] ;  /* 0x0002000509a07984 */ /* 0x000fe80008000000 */
[----:B------:R1:W2:Y:S01]  /*2df0*/  @!P0 LDG.E.U8 R55, desc[UR8][R48.64] ;  /* 0x0000000830378981 */ /* 0x0002a2000c1e1100 */
[----:B0-----:R-:W-:-:S03]  /*2e00*/  IADD3 R42, P2, PT, R65, UR26, RZ ;  /* 0x0000001a412a7c10 */ /* 0x001fc6000ff5e0ff */
[----:B------:R0:W3:Y:S01]  /*2e10*/  @!P0 LDG.E.U8 R54, desc[UR8][R40.64] ;  /* 0x0000000828368981 */ /* 0x0000e2000c1e1100 */
[----:B------:R-:W-:Y:S02]  /*2e20*/  IADD3.X R43, PT, PT, R6, UR27, RZ, P2, !PT ;  /* 0x0000001b062b7c10 */ /* 0x000fe400097fe4ff */
[----:B------:R-:W-:Y:S01]  /*2e30*/  PRMT R143, RZ, 0x7610, R143 ;  /* 0x00007610ff8f7816 */ /* 0x000fe2000000008f */
[----:B------:R-:W-:Y:S01]  /*2e40*/  LDS.U8 R161, [R9+UR5+0x220] ;  /* 0x0002200509a17984 */ /* 0x000fe20008000000 */
[----:B-1----:R-:W-:-:S03]  /*2e50*/  IADD3 R48, P3, PT, R65, UR17, RZ ;  /* 0x0000001141307c10 */ /* 0x002fc6000ff7e0ff */
[----:B------:R1:W3:Y:S01]  /*2e60*/  @!P0 LDG.E.U8 R134, desc[UR8][R42.64] ;  /* 0x000000082a868981 */ /* 0x0002e2000c1e1100 */
[C---:B0-----:R-:W-:Y:S02]  /*2e70*/  IADD3 R40, P1, PT, R65.reuse, UR19, RZ ;  /* 0x0000001341287c10 */ /* 0x041fe4000ff3e0ff */
[----:B------:R-:W-:Y:S01]  /*2e80*/  PRMT R145, RZ, 0x7610, R145 ;  /* 0x00007610ff917816 */ /* 0x000fe20000000091 */
[----:B------:R-:W-:Y:S01]  /*2e90*/  LDS.U8 R148, [R9+UR5+0x240] ;  /* 0x0002400509947984 */ /* 0x000fe20008000000 */
[C---:B------:R-:W-:Y:S02]  /*2ea0*/  IADD3.X R49, PT, PT, R6.reuse, UR13, RZ, P3, !PT ;  /* 0x0000000d06317c10 */ /* 0x040fe40009ffe4ff */
[----:B------:R-:W-:Y:S01]  /*2eb0*/  PRMT R144, RZ, 0x7610, R144 ;  /* 0x00007610ff907816 */ /* 0x000fe20000000090 */
[----:B------:R-:W-:Y:S01]  /*2ec0*/  LDS.U8 R149, [R9+UR5+0x260] ;  /* 0x0002600509957984 */ /* 0x000fe20008000000 */
[----:B-1----:R-:W-:Y:S02]  /*2ed0*/  IADD3 R42, P2, PT, R65, UR18, RZ ;  /* 0x00000012412a7c10 */ /* 0x002fe4000ff5e0ff */
[C---:B------:R-:W-:Y:S01]  /*2ee0*/  IADD3.X R41, PT, PT, R6.reuse, UR15, RZ, P1, !PT ;  /* 0x0000000f06297c10 */ /* 0x040fe20008ffe4ff */
[----:B------:R0:W3:Y:S01]  /*2ef0*/  @!P0 LDG.E.U8 R143, desc[UR8][R48.64] ;  /* 0x00000008308f8981 */ /* 0x0000e2000c1e1100 */
[----:B------:R-:W-:-:S03]  /*2f00*/  IADD3.X R43, PT, PT, R6, UR14, RZ, P2, !PT ;  /* 0x0000000e062b7c10 */ /* 0x000fc600097fe4ff */
[----:B------:R1:W3:Y:S04]  /*2f10*/  @!P0 LDG.E.U8 R144, desc[UR8][R40.64] ;  /* 0x0000000828908981 */ /* 0x0002e8000c1e1100 */
[----:B------:R1:W3:Y:S01]  /*2f20*/  @!P0 LDG.E.U8 R145, desc[UR8][R42.64] ;  /* 0x000000082a918981 */ /* 0x0002e2000c1e1100 */
[C---:B0-----:R-:W-:Y:S02]  /*2f30*/  IADD3 R48, P3, PT, R65.reuse, R11, RZ ;  /* 0x0000000b41307210 */ /* 0x041fe40007f7e0ff */
[----:B------:R-:W-:Y:S01]  /*2f40*/  PRMT R154, RZ, 0x7610, R154 ;  /* 0x00007610ff9a7816 */ /* 0x000fe2000000009a */
[----:B------:R-:W-:Y:S01]  /*2f50*/  LDS.U8 R135, [R9+UR5+0x400] ;  /* 0x0004000509877984 */ /* 0x000fe20008000000 */
[C---:B-1----:R-:W-:Y:S02]  /*2f60*/  IADD3 R40, P1, PT, R65.reuse, UR16, RZ ;  /* 0x0000001041287c10 */ /* 0x042fe4000ff3e0ff */
[----:B------:R-:W-:Y:S01]  /*2f70*/  PRMT R155, RZ, 0x7610, R155 ;  /* 0x00007610ff9b7816 */ /* 0x000fe2000000009b */
[----:B------:R-:W-:Y:S01]  /*2f80*/  LDS.U8 R136, [R9+UR5+0x420] ;  /* 0x0004200509887984 */ /* 0x000fe20008000000 */
[----:B------:R-:W-:Y:S01]  /*2f90*/  IADD3 R42, P2, PT, R65, R13, RZ ;  /* 0x0000000d412a7210 */ /* 0x000fe20007f5e0ff */
[C---:B------:R-:W-:Y:S01]  /*2fa0*/  IMAD.X R49, R6.reuse, 0x1, R14, P3 ;  /* 0x0000000106317824 */ /* 0x040fe200018e060e */
[----:B------:R-:W-:Y:S01]  /*2fb0*/  PRMT R156, RZ, 0x7610, R156 ;  /* 0x00007610ff9c7816 */ /* 0x000fe2000000009c */
[----:B------:R-:W-:Y:S01]  /*2fc0*/  LDS.U8 R126, [R9+UR5+0x440] ;  /* 0x00044005097e7984 */ /* 0x000fe20008000000 */
[C---:B------:R-:W-:Y:S01]  /*2fd0*/  IADD3.X R41, PT, PT, R6.reuse, UR12, RZ, P1, !PT ;  /* 0x0000000c06297c10 */ /* 0x040fe20008ffe4ff */
[----:B------:R-:W-:-:S02]  /*2fe0*/  IMAD.X R43, R6, 0x1, R16, P2 ;  /* 0x00000001062b7824 */ /* 0x000fc400010e0610 */
[----:B------:R0:W3:Y:S04]  /*2ff0*/  @!P0 LDG.E.U8 R154, desc[UR8][R48.64] ;  /* 0x00000008309a8981 */ /* 0x0000e8000c1e1100 */
[----:B------:R1:W4:Y:S04]  /*3000*/  @!P0 LDG.E.U8 R155, desc[UR8][R42.64] ;  /* 0x000000082a9b8981 */ /* 0x000328000c1e1100 */
[----:B------:R1:W5:Y:S01]  /*3010*/  @!P0 LDG.E.U8 R156, desc[UR8][R40.64] ;  /* 0x00000008289c8981 */ /* 0x000362000c1e1100 */
[----:B------:R-:W-:Y:S02]  /*3020*/  PRMT R157, RZ, 0x7610, R157 ;  /* 0x00007610ff9d7816 */ /* 0x000fe4000000009d */
[C---:B0-----:R-:W-:Y:S01]  /*3030*/  IADD3 R48, P1, PT, R65.reuse, UR38, RZ ;  /* 0x0000002641307c10 */ /* 0x041fe2000ff3e0ff */
[----:B------:R-:W-:Y:S01]  /*3040*/  LDS.U8 R127, [R9+UR5+0x460] ;  /* 0x00046005097f7984 */ /* 0x000fe20008000000 */
[----:B-1----:R-:W-:-:S02]  /*3050*/  IADD3 R42, P2, PT, R65, UR22, RZ ;  /* 0x00000016412a7c10 */ /* 0x002fc4000ff5e0ff */
[----:B------:R-:W-:Y:S01]  /*3060*/  PRMT R159, RZ, 0x7610, R159 ;  /* 0x00007610ff9f7816 */ /* 0x000fe2000000009f */
[----:B------:R-:W-:Y:S01]  /*3070*/  LDS.U8 R137, [R9+UR5+0x600] ;  /* 0x0006000509897984 */ /* 0x000fe20008000000 */
[----:B------:R-:W-:Y:S02]  /*3080*/  IADD3 R40, P3, PT, R65, UR20, RZ ;  /* 0x0000001441287c10 */ /* 0x000fe4000ff7e0ff */
[C---:B------:R-:W-:Y:S01]  /*3090*/  IADD3.X R43, PT, PT, R6.reuse, UR23, RZ, P2, !PT ;  /* 0x00000017062b7c10 */ /* 0x040fe200097fe4ff */
[----:B------:R-:W-:Y:S01]  /*30a0*/  LDS.U8 R138, [R9+UR5+0x620] ;  /* 0x00062005098a7984 */ /* 0x000fe20008000000 */
[C---:B------:R-:W-:Y:S02]  /*30b0*/  IADD3.X R41, PT, PT, R6.reuse, UR21, RZ, P3, !PT ;  /* 0x0000001506297c10 */ /* 0x040fe40009ffe4ff */
[----:B------:R-:W-:Y:S01]  /*30c0*/  PRMT R158, RZ, 0x7610, R158 ;  /* 0x00007610ff9e7816 */ /* 0x000fe2000000009e */
[----:B------:R-:W5:Y:S01]  /*30d0*/  @!P0 LDG.E.U8 R159, desc[UR8][R42.64] ;  /* 0x000000082a9f8981 */ /* 0x000f62000c1e1100 */
[----:B------:R-:W-:-:S03]  /*30e0*/  IADD3.X R49, PT, PT, R6, UR39, RZ, P1, !PT ;  /* 0x0000002706317c10 */ /* 0x000fc60008ffe4ff */
[----:B------:R-:W5:Y:S04]  /*30f0*/  @!P0 LDG.E.U8 R157, desc[UR8][R40.64] ;  /* 0x00000008289d8981 */ /* 0x000f68000c1e1100 */
[----:B------:R0:W5:Y:S04]  /*3100*/  @!P0 LDG.E.U8 R158, desc[UR8][R48.64] ;  /* 0x00000008309e8981 */ /* 0x000168000c1e1100 */
[----:B------:R-:W-:Y:S04]  /*3110*/  LDS.U8 R128, [R9+UR5+0x640] ;  /* 0x0006400509807984 */ /* 0x000fe80008000000 */
[----:B------:R-:W-:Y:S04]  /*3120*/  LDS.U8 R129, [R9+UR5+0x660] ;  /* 0x0006600509817984 */ /* 0x000fe80008000000 */
[----:B0-----:R-:W-:Y:S04]  /*3130*/  LDS.U8 R48, [R9+UR5] ;  /* 0x0000000509307984 */ /* 0x001fe80008000000 */
[----:B------:R-:W0:Y:S04]  /*3140*/  LDS.U8 R49, [R9+UR5+0x20] ;  /* 0x0000200509317984 */ /* 0x000e280008000000 */
[----:B------:R-:W-:Y:S04]  /*3150*/  LDS.U8 R121, [R9+UR5+0x800] ;  /* 0x0008000509797984 */ /* 0x000fe80008000000 */
        /* <DEDUP_REMOVED lines=15> */
[----:B------:R-:W-:Y:S04]  /*3250*/  LDS.U8 R162, [R5+UR5] ;  /* 0x0000000505a27984 */ /* 0x000fe80008000000 */
[----:B------:R-:W1:Y:S04]  /*3260*/  LDS.U8 R163, [R5+UR5+0x20] ;  /* 0x0000200505a37984 */ /* 0x000e680008000000 */
[----:B------:R-:W-:Y:S04]  /*3270*/  LDS.U8 R150, [R5+UR5+0x40] ;  /* 0x0000400505967984 */ /* 0x000fe80008000000 */
[----:B------:R-:W-:Y:S04]  /*3280*/  LDS.U8 R151, [R5+UR5+0x60] ;  /* 0x0000600505977984 */ /* 0x000fe80008000000 */
[----:B------:R-:W-:Y:S04]  /*3290*/  LDS.U8 R164, [R5+UR5+0x200] ;  /* 0x0002000505a47984 */ /* 0x000fe80008000000 */
        /* <DEDUP_REMOVED lines=26> */
[----:B------:R-:W-:Y:S01]  /*3440*/  LDS.U8 R99, [R5+UR5+0xe60] ;  /* 0x000e600505637984 */ /* 0x000fe20008000000 */
[----:B------:R-:W-:Y:S01]  /*3450*/  BAR.SYNC.DEFER_BLOCKING 0x0 ;  /* 0x0000000000007b1d */ /* 0x000fe20000010000 */
[----:B------:R-:W-:-:S02]  /*3460*/  LOP3.LUT R41, R17, 0x20, RZ, 0x3c, !PT ;  /* 0x0000002011297812 */ /* 0x000fc400078e3cff */
[C---:B------:R-:W-:Y:S02]  /*3470*/  LOP3.LUT R40, R17.reuse, 0x30, RZ, 0x3c, !PT ;  /* 0x0000003011287812 */ /* 0x040fe400078e3cff */
[C---:B------:R-:W-:Y:S01]  /*3480*/  LOP3.LUT R43, R17.reuse, 0x50, RZ, 0x3c, !PT ;  /* 0x00000050112b7812 */ /* 0x040fe200078e3cff */
[----:B--2---:R-:W-:Y:S04]  /*3490*/  STS.U8 [R17+UR5+0x400], R55 ;  /* 0x0004003711007988 */ /* 0x004fe80008000005 */
[----:B---3--:R-:W-:Y:S04]  /*34a0*/  STS.U8 [R17+UR5], R154 ;  /* 0x0000009a11007988 */ /* 0x008fe80008000005 */
[----:B----4-:R-:W-:Y:S04]  /*34b0*/  STS.U8 [R72+UR5+0x80], R155 ;  /* 0x0000809b48007988 */ /* 0x010fe80008000005 */
[----:B------:R-:W-:Y:S04]  /*34c0*/  STS.U8 [R72+UR5+0x480], R134 ;  /* 0x0004808648007988 */ /* 0x000fe80008000005 */
[----:B-----5:R-:W-:Y:S04]  /*34d0*/  STS.U8 [R41+UR5+0x100], R156 ;  /* 0x0001009c29007988 */ /* 0x020fe80008000005 */
[----:B------:R2:W-:Y:S04]  /*34e0*/  STS.U8 [R41+UR5+0x500], R54 ;  /* 0x0005003629007988 */ /* 0x0005e80008000005 */
[----:B------:R-:W-:Y:S01]  /*34f0*/  STS.U8 [R40+UR5+0x180], R143 ;  /* 0x0001808f28007988 */ /* 0x000fe20008000005 */
[----:B--2---:R-:W-:-:S03]  /*3500*/  LOP3.LUT R41, R17, 0x40, RZ, 0x3c, !PT ;  /* 0x0000004011297812 */ /* 0x004fc600078e3cff */
[----:B------:R2:W-:Y:S04]  /*3510*/  STS.U8 [R40+UR5+0x580], R52 ;  /* 0x0005803428007988 */ /* 0x0005e80008000005 */
[----:B------:R-:W-:Y:S04]  /*3520*/  STS.U8 [R41+UR5+0x200], R145 ;  /* 0x0002009129007988 */ /* 0x000fe80008000005 */
[----:B------:R3:W-:Y:S01]  /*3530*/  STS.U8 [R41+UR5+0x600], R53 ;  /* 0x0006003529007988 */ /* 0x0007e20008000005 */
[----:B--2---:R-:W-:-:S03]  /*3540*/  LOP3.LUT R40, R17, 0x60, RZ, 0x3c, !PT ;  /* 0x0000006011287812 */ /* 0x004fc600078e3cff */
[----:B------:R-:W-:Y:S04]  /*3550*/  STS.U8 [R43+UR5+0x280], R144 ;  /* 0x000280902b007988 */ /* 0x000fe80008000005 */
[----:B------:R-:W-:Y:S01]  /*3560*/  STS.U8 [R43+UR5+0x680], R51 ;  /* 0x000680332b007988 */ /* 0x000fe20008000005 */
[----:B---3--:R-:W-:-:S03]  /*3570*/  LOP3.LUT R41, R17, 0x70, RZ, 0x3c, !PT ;  /* 0x0000007011297812 */ /* 0x008fc600078e3cff */
[----:B------:R-:W-:Y:S04]  /*3580*/  STS.U8 [R40+UR5+0x300], R157 ;  /* 0x0003009d28007988 */ /* 0x000fe80008000005 */
[----:B------:R2:W-:Y:S04]  /*3590*/  STS.U8 [R40+UR5+0x700], R50 ;  /* 0x0007003228007988 */ /* 0x0005e80008000005 */
[----:B------:R-:W-:Y:S04]  /*35a0*/  STS.U8 [R41+UR5+0x380], R159 ;  /* 0x0003809f29007988 */ /* 0x000fe80008000005 */
[----:B------:R-:W-:Y:S01]  /*35b0*/  STS.U8 [R41+UR5+0x780], R158 ;  /* 0x0007809e29007988 */ /* 0x000fe20008000005 */
[----:B------:R-:W-:Y:S06]  /*35c0*/  BAR.SYNC.DEFER_BLOCKING 0x0 ;  /* 0x0000000000007b1d */ /* 0x000fec0000010000 */
[----:B------:R-:W3:Y:S01]  /*35d0*/  LDSM.16.M88.4 R40, [R10+UR5] ;  /* 0x000000050a28783b */ /* 0x000ee20008000200 */
[----:B0-----:R-:W-:-:S02]  /*35e0*/  IMAD R48, R49, 0x100, R48 ;  /* 0x0000010031307824 */ /* 0x001fc400078e0230 */
[----:B------:R-:W-:Y:S02]  /*35f0*/  IMAD R160, R161, 0x100, R160 ;  /* 0x00000100a1a07824 */ /* 0x000fe400078e02a0 */
[----:B-1----:R-:W-:Y:S02]  /*3600*/  IMAD R49, R163, 0x100, R162 ;  /* 0x00000100a3317824 */ /* 0x002fe400078e02a2 */
[----:B------:R-:W-:Y:S01]  /*3610*/  IMAD R164, R165, 0x100, R164 ;  /* 0x00000100a5a47824 */ /* 0x000fe200078e02a4 */
[----:B------:R-:W-:Y:S02]  /*3620*/  F2FP.F16.E4M3.UNPACK_B R48, R48 ;  /* 0x00000030ff30723e */ /* 0x000fe400020006ff */
[----:B--2---:R-:W-:Y:S02]  /*3630*/  F2FP.F16.E4M3.UNPACK_B R50, R160 ;  /* 0x000000a0ff32723e */ /* 0x004fe400020006ff */
[----:B------:R-:W-:Y:S02]  /*3640*/  F2FP.F16.E4M3.UNPACK_B R49, R49 ;  /* 0x00000031ff31723e */ /* 0x000fe400020006ff */
[----:B------:R-:W-:-:S02]  /*3650*/  F2FP.F16.E4M3.UNPACK_B R51, R164 ;  /* 0x000000a4ff33723e */ /* 0x000fc400020006ff */
[----:B---3--:R-:W-:Y:S02]  /*3660*/  F2FP.F16.E4M3.UNPACK_B R52, R40 ;  /* 0x00000028ff34723e */ /* 0x008fe400020006ff */
[----:B------:R-:W-:-:S07]  /*3670*/  F2FP.F16.E4M3.UNPACK_B R53, R41 ;  /* 0x00000029ff35723e */ /* 0x000fce00020006ff */
[----:B------:R-:W-:Y:S01]  /*3680*/  HMMA.16816.F32 R44, R48, R52, R44 ;  /* 0x00000034302c723c */ /* 0x000fe2000000182c */
[----:B------:R-:W-:Y:S01]  /*3690*/  IMAD R48, R147, 0x100, R146 ;  /* 0x0000010093307824 */ /* 0x000fe200078e0292 */
[----:B------:R-:W-:Y:S01]  /*36a0*/  F2FP.F16.E4M3.UNPACK_B R40, R40.H1 ;  /* 0x00000028ff28723e */ /* 0x000fe200030006ff */
[----:B------:R-:W-:Y:S01]  /*36b0*/  IMAD R50, R149, 0x100, R148 ;  /* 0x0000010095327824 */ /* 0x000fe200078e0294 */
[----:B------:R-:W-:Y:S01]  /*36c0*/  F2FP.F16.E4M3.UNPACK_B R41, R41.H1 ;  /* 0x00000029ff29723e */ /* 0x000fe200030006ff */
[----:B------:R-:W-:Y:S02]  /*36d0*/  IMAD R49, R151, 0x100, R150 ;  /* 0x0000010097317824 */ /* 0x000fe400078e0296 */
[----:B------:R-:W-:Y:S01]  /*36e0*/  IMAD R51, R153, 0x100, R152 ;  /* 0x0000010099337824 */ /* 0x000fe200078e0298 */
[----:B------:R-:W-:Y:S01]  /*36f0*/  F2FP.F16.E4M3.UNPACK_B R48, R48 ;  /* 0x00000030ff30723e */ /* 0x000fe200020006ff */
[----:B------:R-:W0:Y:S01]  /*3700*/  LDSM.16.M88.4 R52, [R15+UR5] ;  /* 0x000000050f34783b */ /* 0x000e220008000200 */
[----:B------:R-:W-:-:S02]  /*3710*/  F2FP.F16.E4M3.UNPACK_B R50, R50 ;  /* 0x00000032ff32723e */ /* 0x000fc400020006ff */
[----:B------:R-:W-:Y:S02]  /*3720*/  F2FP.F16.E4M3.UNPACK_B R49, R49 ;  /* 0x00000031ff31723e */ /* 0x000fe400020006ff */
[----:B------:R-:W-:-:S07]  /*3730*/  F2FP.F16.E4M3.UNPACK_B R51, R51 ;  /* 0x00000033ff33723e */ /* 0x000fce00020006ff */
[----:B------:R-:W-:Y:S01]  /*3740*/  HMMA.16816.F32 R44, R48, R40, R44 ;  /* 0x00000028302c723c */ /* 0x000fe2000000182c */
[----:B------:R-:W-:Y:S02]  /*3750*/  IMAD R48, R136, 0x100, R135 ;  /* 0x0000010088307824 */ /* 0x000fe400078e0287 */
[----:B------:R-:W-:Y:S02]  /*3760*/  IMAD R50, R138, 0x100, R137 ;  /* 0x000001008a327824 */ /* 0x000fe400078e0289 */
[----:B------:R-:W-:Y:S02]  /*3770*/  IMAD R49, R140, 0x100, R139 ;  /* 0x000001008c317824 */ /* 0x000fe400078e028b */
[----:B------:R-:W-:Y:S01]  /*3780*/  IMAD R51, R142, 0x100, R141 ;  /* 0x000001008e337824 */ /* 0x000fe200078e028d */
[----:B------:R-:W-:Y:S02]  /*3790*/  F2FP.F16.E4M3.UNPACK_B R48, R48 ;  /* 0x00000030ff30723e */ /* 0x000fe400020006ff */
[----:B------:R-:W-:-:S02]  /*37a0*/  F2FP.F16.E4M3.UNPACK_B R50, R50 ;  /* 0x00000032ff32723e */ /* 0x000fc400020006ff */
[----:B------:R-:W-:Y:S02]  /*37b0*/  F2FP.F16.E4M3.UNPACK_B R49, R49 ;  /* 0x00000031ff31723e */ /* 0x000fe400020006ff */
[----:B------:R-:W-:Y:S02]  /*37c0*/  F2FP.F16.E4M3.UNPACK_B R51, R51 ;  /* 0x00000033ff33723e */ /* 0x000fe400020006ff */
[----:B------:R-:W-:Y:S02]  /*37d0*/  F2FP.F16.E4M3.UNPACK_B R40, R42 ;  /* 0x0000002aff28723e */ /* 0x000fe400020006ff */
[----:B------:R-:W-:-:S07]  /*37e0*/  F2FP.F16.E4M3.UNPACK_B R41, R43 ;  /* 0x0000002bff29723e */ /* 0x000fce00020006ff */
[----:B------:R-:W-:Y:S01]  /*37f0*/  HMMA.16816.F32 R44, R48, R40, R44 ;  /* 0x00000028302c723c */ /* 0x000fe2000000182c */
[----:B------:R-:W-:Y:S02]  /*3800*/  IMAD R40, R127, 0x100, R126 ;  /* 0x000001007f287824 */ /* 0x000fe400078e027e */
[----:B------:R-:W-:Y:S02]  /*3810*/  IMAD R128, R129, 0x100, R128 ;  /* 0x0000010081807824 */ /* 0x000fe400078e0280 */
[----:B------:R-:W-:Y:S02]  /*3820*/  IMAD R41, R131, 0x100, R130 ;  /* 0x0000010083297824 */ /* 0x000fe400078e0282 */
[----:B------:R-:W-:Y:S01]  /*3830*/  IMAD R132, R133, 0x100, R132 ;  /* 0x0000010085847824 */ /* 0x000fe200078e0284 */
[----:B------:R-:W-:Y:S02]  /*3840*/  F2FP.F16.E4M3.UNPACK_B R48, R42.H1 ;  /* 0x0000002aff30723e */ /* 0x000fe400030006ff */
[----:B------:R-:W-:-:S02]  /*3850*/  F2FP.F16.E4M3.UNPACK_B R49, R43.H1 ;  /* 0x0000002bff31723e */ /* 0x000fc400030006ff */
        /* <DEDUP_REMOVED lines=13> */
[----:B0-----:R-:W-:Y:S02]  /*3930*/  F2FP.F16.E4M3.UNPACK_B R48, R52 ;  /* 0x00000034ff30723e */ /* 0x001fe400020006ff */
        /* <DEDUP_REMOVED lines=10> */
[----:B------:R-:W-:Y:S02]  /*39e0*/  F2FP.F16.E4M3.UNPACK_B R52, R52.H1 ;  /* 0x00000034ff34723e */ /* 0x000fe400030006ff */
[----:B------:R-:W-:-:S07]  /*39f0*/  F2FP.F16.E4M3.UNPACK_B R53, R53.H1 ;  /* 0x00000035ff35723e */ /* 0x000fce00030006ff */
        /* <DEDUP_REMOVED lines=10> */
[----:B------:R-:W-:Y:S01]  /*3aa0*/  F2FP.F16.E4M3.UNPACK_B R49, R55 ;  /* 0x00000037ff31723e */ /* 0x000fe200020006ff */
[----:B------:R-:W-:-:S06]  /*3ab0*/  UIADD3 UR38, UP0, UPT, UR4, UR38, URZ ;  /* 0x0000002604267290 */ /* 0x000fcc000ff1e0ff */
[----:B------:R-:W-:Y:S01]  /*3ac0*/  HMMA.16816.F32 R44, R44, R48, R40 ;  /* 0x000000302c2c723c */ /* 0x000fe20000001828 */
[----:B------:R-:W-:Y:S01]  /*3ad0*/  IMAD R100, R100, 0x100, R101 ;  /* 0x0000010064647824 */ /* 0x000fe200078e0265 */
[----:B------:R-:W-:Y:S01]  /*3ae0*/  UIADD3.X UR39, UPT, UPT, UR11, UR39, URZ, UP0, !UPT ;  /* 0x000000270b277290 */ /* 0x000fe200087fe4ff */
[----:B------:R-:W-:Y:S02]  /*3af0*/  IMAD R42, R95, 0x100, R94 ;  /* 0x000001005f2a7824 */ /* 0x000fe400078e025e */
[----:B------:R-:W-:Y:S02]  /*3b00*/  IMAD R41, R97, 0x100, R96 ;  /* 0x0000010061297824 */ /* 0x000fe400078e0260 */
[----:B------:R-:W-:Y:S01]  /*3b10*/  IMAD R43, R99, 0x100, R98 ;  /* 0x00000100632b7824 */ /* 0x000fe200078e0262 */
[----:B------:R-:W-:Y:S02]  /*3b20*/  UIADD3 UR24, UP0, UPT, UR4, UR24, URZ ;  /* 0x0000001804187290 */ /* 0x000fe4000ff1e0ff */
[----:B------:R-:W-:Y:S01]  /*3b30*/  UIADD3 UR6, UPT, UPT, UR6, -0x1, URZ ;  /* 0xffffffff06067890 */ /* 0x000fe2000fffe0ff */
[----:B------:R-:W-:Y:S01]  /*3b40*/  F2FP.F16.E4M3.UNPACK_B R54, R54.H1 ;  /* 0x00000036ff36723e */ /* 0x000fe200030006ff */
[----:B------:R-:W-:Y:S01]  /*3b50*/  UIADD3.X UR25, UPT, UPT, UR11, UR25, URZ, UP0, !UPT ;  /* 0x000000190b197290 */ /* 0x000fe200087fe4ff */
[----:B------:R-:W-:-:S02]  /*3b60*/  F2FP.F16.E4M3.UNPACK_B R55, R55.H1 ;  /* 0x00000037ff37723e */ /* 0x000fc400030006ff */
[----:B------:R-:W-:Y:S02]  /*3b70*/  F2FP.F16.E4M3.UNPACK_B R40, R100 ;  /* 0x00000064ff28723e */ /* 0x000fe400020006ff */
[----:B------:R-:W-:Y:S02]  /*3b80*/  F2FP.F16.E4M3.UNPACK_B R42, R42 ;  /* 0x0000002aff2a723e */ /* 0x000fe400020006ff */
[----:B------:R-:W-:Y:S02]  /*3b90*/  F2FP.F16.E4M3.UNPACK_B R41, R41 ;  /* 0x00000029ff29723e */ /* 0x000fe400020006ff */
[----:B------:R-:W-:Y:S01]  /*3ba0*/  F2FP.F16.E4M3.UNPACK_B R43, R43 ;  /* 0x0000002bff2b723e */ /* 0x000fe200020006ff */
[----:B------:R-:W-:Y:S02]  /*3bb0*/  UISETP.NE.U32.AND UP0, UPT, UR6, URZ, UPT ;  /* 0x000000ff0600728c */ /* 0x000fe4000bf05070 */
[----:B------:R-:W-:Y:S02]  /*3bc0*/  UIADD3 UR36, UP4, UPT, UR4, UR36, URZ ;  /* 0x0000002404247290 */ /* 0x000fe4000ff9e0ff */
[----:B------:R-:W-:-:S02]  /*3bd0*/  UIADD3 UR34, UP3, UPT, UR4, UR34, URZ ;  /* 0x0000002204227290 */ /* 0x000fc4000ff7e0ff */
[----:B------:R-:W-:Y:S01]  /*3be0*/  UIADD3 UR32, UP6, UPT, UR4, UR32, URZ ;  /* 0x0000002004207290 */ /* 0x000fe2000ffde0ff */
[----:B------:R-:W-:Y:S01]  /*3bf0*/  HMMA.16816.F32 R44, R40, R54, R44 ;  /* 0x00000036282c723c */ /* 0x000fe2000000182c */
[----:B------:R-:W-:Y:S01]  /*3c00*/  UIADD3 UR30, UP5, UPT, UR4, UR30, URZ ;  /* 0x0000001e041e7290 */ /* 0x000fe2000ffbe0ff */
[----:B------:R-:W-:Y:S01]  /*3c10*/  IMAD.U32 R41, RZ, RZ, UR10 ;  /* 0x0000000aff297e24 */ /* 0x000fe2000f8e00ff */
[----:B------:R-:W-:Y:S02]  /*3c20*/  UIADD3 UR28, UP2, UPT, UR4, UR28, URZ ;  /* 0x0000001c041c7290 */ /* 0x000fe4000ff5e0ff */
[----:B------:R-:W-:Y:S01]  /*3c30*/  UIADD3 UR26, UP1, UPT, UR4, UR26, URZ ;  /* 0x0000001a041a7290 */ /* 0x000fe2000ff3e0ff */
[----:B------:R-:W-:Y:S02]  /*3c40*/  IADD3 R4, P2, PT, R4, UR10, RZ ;  /* 0x0000000a04047c10 */ /* 0x000fe4000ff5e0ff */
[----:B------:R-:W-:Y:S02]  /*3c50*/  IADD3 R13, P0, PT, R13, UR4, RZ ;  /* 0x000000040d0d7c10 */ /* 0x000fe4000ff1e0ff */
[----:B------:R-:W-:Y:S01]  /*3c60*/  IADD3 R11, P1, PT, R11, UR4, RZ ;  /* 0x000000040b0b7c10 */ /* 0x000fe2000ff3e0ff */
[----:B------:R-:W-:-:S02]  /*3c70*/  UIADD3.X UR37, UPT, UPT, UR11, UR37, URZ, UP4, !UPT ;  /* 0x000000250b257290 */ /* 0x000fc4000a7fe4ff */
[----:B------:R-:W-:Y:S02]  /*3c80*/  UIADD3.X UR35, UPT, UPT, UR11, UR35, URZ, UP3, !UPT ;  /* 0x000000230b237290 */ /* 0x000fe40009ffe4ff */
[----:B------:R-:W-:Y:S02]  /*3c90*/  UIADD3.X UR33, UPT, UPT, UR11, UR33, URZ, UP6, !UPT ;  /* 0x000000210b217290 */ /* 0x000fe4000b7fe4ff */
[----:B------:R-:W-:Y:S02]  /*3ca0*/  UIADD3.X UR31, UPT, UPT, UR11, UR31, URZ, UP5, !UPT ;  /* 0x0000001f0b1f7290 */ /* 0x000fe4000affe4ff */
[----:B------:R-:W-:Y:S02]  /*3cb0*/  UIADD3.X UR29, UPT, UPT, UR11, UR29, URZ, UP2, !UPT ;  /* 0x0000001d0b1d7290 */ /* 0x000fe400097fe4ff */
[----:B------:R-:W-:Y:S01]  /*3cc0*/  UIADD3.X UR27, UPT, UPT, UR11, UR27, URZ, UP1, !UPT ;  /* 0x0000001b0b1b7290 */ /* 0x000fe20008ffe4ff */
[----:B------:R-:W-:Y:S01]  /*3cd0*/  LEA.HI.X.SX32 R12, R41, R12, 0x1, P2 ;  /* 0x0000000c290c7211 */ /* 0x000fe200010f0eff */
[----:B------:R-:W-:Y:S01]  /*3ce0*/  UIADD3 UR22, UP4, UPT, UR4, UR22, URZ ;  /* 0x0000001604167290 */ /* 0x000fe2000ff9e0ff */
[----:B------:R-:W-:Y:S01]  /*3cf0*/  IADD3.X R16, PT, PT, R16, UR11, RZ, P0, !PT ;  /* 0x0000000b10107c10 */ /* 0x000fe200087fe4ff */
[----:B------:R-:W-:Y:S01]  /*3d00*/  UIADD3 UR20, UP3, UPT, UR4, UR20, URZ ;  /* 0x0000001404147290 */ /* 0x000fe2000ff7e0ff */
[----:B------:R-:W-:Y:S01]  /*3d10*/  IADD3.X R14, PT, PT, R14, UR11, RZ, P1, !PT ;  /* 0x0000000b0e0e7c10 */ /* 0x000fe20008ffe4ff */
[----:B------:R-:W-:-:S02]  /*3d20*/  UIADD3 UR19, UP6, UPT, UR4, UR19, URZ ;  /* 0x0000001304137290 */ /* 0x000fc4000ffde0ff */
[----:B------:R-:W-:Y:S02]  /*3d30*/  UIADD3 UR18, UP5, UPT, UR4, UR18, URZ ;  /* 0x0000001204127290 */ /* 0x000fe4000ffbe0ff */
[----:B------:R-:W-:Y:S02]  /*3d40*/  UIADD3 UR17, UP2, UPT, UR4, UR17, URZ ;  /* 0x0000001104117290 */ /* 0x000fe4000ff5e0ff */
[----:B------:R-:W-:Y:S02]  /*3d50*/  UIADD3 UR16, UP1, UPT, UR4, UR16, URZ ;  /* 0x0000001004107290 */ /* 0x000fe4000ff3e0ff */
[----:B------:R-:W-:Y:S02]  /*3d60*/  UIADD3 UR7, UPT, UPT, UR7, -0x80, URZ ;  /* 0xffffff8007077890 */ /* 0x000fe4000fffe0ff */
[----:B------:R-:W-:Y:S02]  /*3d70*/  UIADD3.X UR23, UPT, UPT, UR11, UR23, URZ, UP4, !UPT ;  /* 0x000000170b177290 */ /* 0x000fe4000a7fe4ff */
[----:B------:R-:W-:-:S02]  /*3d80*/  UIADD3.X UR21, UPT, UPT, UR11, UR21, URZ, UP3, !UPT ;  /* 0x000000150b157290 */ /* 0x000fc40009ffe4ff */
[----:B------:R-:W-:Y:S02]  /*3d90*/  UIADD3.X UR15, UPT, UPT, UR11, UR15, URZ, UP6, !UPT ;  /* 0x0000000f0b0f7290 */ /* 0x000fe4000b7fe4ff */
[----:B------:R-:W-:Y:S02]  /*3da0*/  UIADD3.X UR14, UPT, UPT, UR11, UR14, URZ, UP5, !UPT ;  /* 0x0000000e0b0e7290 */ /* 0x000fe4000affe4ff */
[----:B------:R-:W-:Y:S02]  /*3db0*/  UIADD3.X UR13, UPT, UPT, UR11, UR13, URZ, UP2, !UPT ;  /* 0x0000000d0b0d7290 */ /* 0x000fe400097fe4ff */
[----:B------:R-:W-:Y:S01]  /*3dc0*/  UIADD3.X UR12, UPT, UPT, UR11, UR12, URZ, UP1, !UPT ;  /* 0x0000000c0b0c7290 */ /* 0x000fe20008ffe4ff */
[----:B------:R-:W-:Y:S11]  /*3dd0*/  BRA.U UP0, `(.L_x_1) ;  /* 0xffffffe100787547 */ /* 0x000ff6000b83ffff */
.L_x_0:
[----:B------:R-:W0:Y:S01]  /*3de0*/  S2R R41, SR_TID.X ;  /* 0x0000000000297919 */ /* 0x000e220000002100 */
[----:B------:R-:W-:Y:S01]  /*3df0*/  LOP3.LUT R3, R3, 0x60, RZ, 0xc0, !PT ;  /* 0x0000006003037812 */ /* 0x000fe200078ec0ff */
[----:B------:R-:W1:Y:S01]  /*3e00*/  LDCU UR4, c[0x0][0x3b4] ;  /* 0x00007680ff0477ac */ /* 0x000e620008000800 */
[----:B------:R-:W-:Y:S01]  /*3e10*/  F2FP.SATFINITE.E4M3.F32.PACK_AB_MERGE_C R44, R45, R44, RZ ;  /* 0x0000002c2d2c723e */ /* 0x000fe200048070ff */
[----:B------:R-:W2:Y:S01]  /*3e20*/  S2R R40, SR_TID.X ;  /* 0x0000000000287919 */ /* 0x000ea20000002100 */
[----:B------:R-:W-:Y:S01]  /*3e30*/  F2FP.SATFINITE.E4M3.F32.PACK_AB_MERGE_C R46, R47, R46, RZ ;  /* 0x0000002e2f2e723e */ /* 0x000fe200048070ff */
[----:B------:R-:W3:Y:S01]  /*3e40*/  LDCU.128 UR12, c[0x0][0x390] ;  /* 0x00007200ff0c77ac */ /* 0x000ee20008000c00 */
[----:B------:R-:W4:Y:S01]  /*3e50*/  LDCU UR6, c[0x0][0x3b8] ;  /* 0x00007700ff0677ac */ /* 0x000f220008000800 */
[----:B------:R-:W-:Y:S01]  /*3e60*/  BAR.SYNC.DEFER_BLOCKING 0x0 ;  /* 0x0000000000007b1d */ /* 0x000fe20000010000 */
[----:B---3--:R-:W-:Y:S01]  /*3e70*/  ISETP.GE.AND P0, PT, R0, UR14, PT ;  /* 0x0000000e00007c0c */ /* 0x008fe2000bf06270 */
[C---:B0-----:R-:W-:Y:S01]  /*3e80*/  IMAD.SHL.U32 R42, R41.reuse, 0x10, RZ ;  /* 0x00000010292a7824 */ /* 0x041fe200078e00ff */
[----:B------:R-:W-:-:S02]  /*3e90*/  LOP3.LUT R41, R41, 0x1f, RZ, 0xc0, !PT ;  /* 0x0000001f29297812 */ /* 0x000fc400078ec0ff */
[--C-:B--2---:R-:W-:Y:S02]  /*3ea0*/  SHF.R.S32.HI R5, RZ, 0x6, R40.reuse ;  /* 0x00000006ff057819 */ /* 0x104fe40000011428 */
[----:B------:R-:W-:Y:S02]  /*3eb0*/  LOP3.LUT R4, R42, 0x180, RZ, 0xc0, !PT ;  /* 0x000001802a047812 */ /* 0x000fe400078ec0ff */
[----:B------:R-:W-:Y:S02]  /*3ec0*/  SGXT R5, R5, 0x1 ;  /* 0x000000010505781a */ /* 0x000fe40000000200 */
[----:B------:R-:W-:Y:S01]  /*3ed0*/  LOP3.LUT R6, R3, 0x1c, R40, 0xf8, !PT ;  /* 0x0000001c03067812 */ /* 0x000fe200078ef828 */
[----:B------:R-:W-:Y:S01]  /*3ee0*/  IMAD R7, R41, 0x4, R4 ;  /* 0x0000000429077824 */ /* 0x000fe200078e0204 */
[----:B------:R-:W-:Y:S02]  /*3ef0*/  SHF.R.U32.HI R9, RZ, 0x5, R40 ;  /* 0x00000005ff097819 */ /* 0x000fe40000011628 */
[----:B------:R-:W-:-:S02]  /*3f00*/  LOP3.LUT R4, R40, 0x40, RZ, 0xc0, !PT ;  /* 0x0000004028047812 */ /* 0x000fc400078ec0ff */
[----:B------:R-:W-:Y:S02]  /*3f10*/  LOP3.LUT R6, R6, 0x140, R5, 0x78, !PT ;  /* 0x0000014006067812 */ /* 0x000fe400078e7805 */
[----:B------:R-:W-:Y:S02]  /*3f20*/  LOP3.LUT R3, R40, 0x20, RZ, 0xc0, !PT ;  /* 0x0000002028037812 */ /* 0x000fe400078ec0ff */
[----:B------:R-:W-:Y:S02]  /*3f30*/  SGXT.U32 R5, R9, 0x1 ;  /* 0x000000010905781a */ /* 0x000fe40000000000 */
[----:B------:R-:W-:Y:S02]  /*3f40*/  SHF.R.U32.HI R4, RZ, 0x1, R4 ;  /* 0x00000001ff047819 */ /* 0x000fe40000011604 */
[----:B------:R-:W-:Y:S02]  /*3f50*/  LEA.HI R3, R3, R6, RZ, 0x1c ;  /* 0x0000000603037211 */ /* 0x000fe400078fe0ff */
[----:B------:R-:W-:Y:S01]  /*3f60*/  LOP3.LUT R7, R5, R7, R4, 0xf6, !PT ;  /* 0x0000000705077212 */ /* 0x000fe200078ef604 */
[----:B-1----:R-:W-:Y:S01]  /*3f70*/  IMAD R4, R0, UR4, RZ ;  /* 0x0000000400047c24 */ /* 0x002fe2000f8e02ff */
[----:B------:R-:W-:Y:S01]  /*3f80*/  LOP3.LUT R5, R3, 0x20, RZ, 0x3c, !PT ;  /* 0x0000002003057812 */ /* 0x000fe200078e3cff */
[----:B------:R0:W-:Y:S01]  /*3f90*/  STS.U16 [R3+UR5], R44 ;  /* 0x0000002c03007988 */ /* 0x0001e20008000405 */
[----:B------:R-:W-:-:S02]  /*3fa0*/  LOP3.LUT R10, R7, 0x40, RZ, 0x3c, !PT ;  /* 0x00000040070a7812 */ /* 0x000fc400078e3cff */
[C-C-:B------:R-:W-:Y:S01]  /*3fb0*/  LOP3.LUT R9, R8.reuse, 0xc, R2.reuse, 0xfe, !PT ;  /* 0x0000000c08097812 */ /* 0x140fe200078efe02 */
[----:B------:R1:W-:Y:S01]  /*3fc0*/  STS.U16 [R5+UR5+0x80], R46 ;  /* 0x0000802e05007988 */ /* 0x0003e20008000405 */
[C-C-:B------:R-:W-:Y:S01]  /*3fd0*/  LOP3.LUT R0, R8.reuse, 0x8, R2.reuse, 0xfe, !PT ;  /* 0x0000000808007812 */ /* 0x140fe200078efe02 */
[----:B------:R-:W-:Y:S01]  /*3fe0*/  BAR.SYNC.DEFER_BLOCKING 0x0 ;  /* 0x0000000000007b1d */ /* 0x000fe20000010000 */
[C---:B0-----:R-:W-:Y:S02]  /*3ff0*/  LOP3.LUT R3, R8.reuse, R2, RZ, 0xfc, !PT ;  /* 0x0000000208037212 */ /* 0x041fe400078efcff */
[----:B------:R-:W-:Y:S02]  /*4000*/  LOP3.LUT R2, R8, 0x4, R2, 0xfe, !PT ;  /* 0x0000000408027812 */ /* 0x000fe400078efe02 */
[----:B------:R-:W-:Y:S02]  /*4010*/  IADD3 R8, P3, PT, R4, UR12, RZ ;  /* 0x0000000c04087c10 */ /* 0x000fe4000ff7e0ff */
[C---:B------:R-:W-:Y:S01]  /*4020*/  ISETP.LT.AND P2, PT, R3.reuse, UR15, !P0 ;  /* 0x0000000f03007c0c */ /* 0x040fe2000c741270 */
[----:B----4-:R-:W-:Y:S01]  /*4030*/  IMAD R3, R3, UR6, RZ ;  /* 0x0000000603037c24 */ /* 0x010fe2000f8e02ff */
[C---:B------:R-:W-:Y:S01]  /*4040*/  ISETP.LT.AND P1, PT, R2.reuse, UR15, !P0 ;  /* 0x0000000f02007c0c */ /* 0x040fe2000c721270 */
[----:B-1----:R-:W-:Y:S01]  /*4050*/  IMAD R5, R2, UR6, RZ ;  /* 0x0000000602057c24 */ /* 0x002fe2000f8e02ff */
[----:B------:R-:W-:-:S02]  /*4060*/  LEA.HI.X.SX32 R12, R4, UR13, 0x1, P3 ;  /* 0x0000000d040c7c11 */ /* 0x000fc400098f0eff */
[----:B------:R-:W-:Y:S02]  /*4070*/  ISETP.LT.AND P3, PT, R0, UR15, !P0 ;  /* 0x0000000f00007c0c */ /* 0x000fe4000c761270 */
[C---:B------:R-:W-:Y:S01]  /*4080*/  ISETP.LT.AND P0, PT, R9.reuse, UR15, !P0 ;  /* 0x0000000f09007c0c */ /* 0x040fe2000c701270 */
[----:B------:R-:W-:Y:S01]  /*4090*/  IMAD R9, R9, UR6, RZ ;  /* 0x0000000609097c24 */ /* 0x000fe2000f8e02ff */
[-C--:B------:R-:W-:Y:S02]  /*40a0*/  IADD3 R2, P5, PT, R3, R8.reuse, RZ ;  /* 0x0000000803027210 */ /* 0x080fe40007fbe0ff */
[----:B------:R-:W-:Y:S02]  /*40b0*/  IADD3 R4, P6, PT, R5, R8, RZ ;  /* 0x0000000805047210 */ /* 0x000fe40007fde0ff */
[-C--:B------:R-:W-:Y:S01]  /*40c0*/  LEA.HI.X.SX32 R3, R3, R12.reuse, 0x1, P5 ;  /* 0x0000000c03037211 */ /* 0x080fe200028f0eff */
[----:B------:R-:W0:Y:S01]  /*40d0*/  LDS.U8 R11, [R7+UR5] ;  /* 0x00000005070b7984 */ /* 0x000e220008000000 */
[----:B------:R-:W-:-:S03]  /*40e0*/  LEA.HI.X.SX32 R5, R5, R12, 0x1, P6 ;  /* 0x0000000c05057211 */ /* 0x000fc600030f0eff */
[----:B------:R-:W1:Y:S04]  /*40f0*/  LDS.U8 R13, [R10+UR5] ;  /* 0x000000050a0d7984 */ /* 0x000e680008000000 */
[----:B------:R2:W3:Y:S02]  /*4100*/  LDS.U8 R15, [R7+UR5+0x2] ;  /* 0x00000205070f7984 */ /* 0x0004e40008000000 */
[----:B--2---:R-:W-:-:S05]  /*4110*/  IMAD R7, R0, UR6, RZ ;  /* 0x0000000600077c24 */ /* 0x004fca000f8e02ff */
[----:B------:R-:W-:-:S04]  /*4120*/  IADD3 R6, P4, PT, R7, R8, RZ ;  /* 0x0000000807067210 */ /* 0x000fc80007f9e0ff */
[----:B------:R-:W-:Y:S01]  /*4130*/  LEA.HI.X.SX32 R7, R7, R12, 0x1, P4 ;  /* 0x0000000c07077211 */ /* 0x000fe200020f0eff */
[----:B0-----:R0:W-:Y:S04]  /*4140*/  @P2 STG.E.U8 desc[UR8][R2.64], R11 ;  /* 0x0000000b02002986 */ /* 0x0011e8000c101108 */
[----:B-1----:R0:W-:Y:S04]  /*4150*/  @P1 STG.E.U8 desc[UR8][R4.64], R13 ;  /* 0x0000000d04001986 */ /* 0x0021e8000c101108 */
[----:B---3--:R0:W-:Y:S01]  /*4160*/  @P3 STG.E.U8 desc[UR8][R6.64], R15 ;  /* 0x0000000f06003986 */ /* 0x0081e2000c101108 */
[----:B------:R-:W-:Y:S05]  /*4170*/  @!P0 EXIT ;  /* 0x000000000000894d */ /* 0x000fea0003800000 */
[----:B0-----:R-:W0:Y:S01]  /*4180*/  LDS.U8 R5, [R10+UR5+0x2] ;  /* 0x000002050a057984 */ /* 0x001e220008000000 */
[----:B------:R-:W-:-:S04]  /*4190*/  IADD3 R2, P0, PT, R9, R8, RZ ;  /* 0x0000000809027210 */ /* 0x000fc80007f1e0ff */
[----:B------:R-:W-:-:S05]  /*41a0*/  LEA.HI.X.SX32 R3, R9, R12, 0x1, P0 ;  /* 0x0000000c09037211 */ /* 0x000fca00000f0eff */
[----:B0-----:R-:W-:Y:S01]  /*41b0*/  STG.E.U8 desc[UR8][R2.64], R5 ;  /* 0x0000000502007986 */ /* 0x001fe2000c101108 */
[----:B------:R-:W-:Y:S05]  /*41c0*/  EXIT ;  /* 0x000000000000794d */ /* 0x000fea0003800000 */
.L_x_2:
[----:B------:R-:W-:-:S00]  /*41d0*/  BRA `(.L_x_2) ;  /* 0xfffffffc00fc7947 */ /* 0x000fc0000383ffff */
[----:B------:R-:W-:-:S00]  /*41e0*/  NOP ;  /* 0x0000000000007918 */ /* 0x000fc00000000000 */
        /* <DEDUP_REMOVED lines=9> */
.L_x_3:


//--------------------- .nv.shared.matmul_kernel  --------------------------
	.section	.nv.shared.matmul_kernel,"aw",@nobits
	.sectionflags	@""
	.align	16
	.zero		1024


//--------------------- .nv.shared.reserved.0     --------------------------
	.section	.nv.shared.reserved.0,"aw",@nobits
	.weak		__nv_reservedSMEM_offset_0_alias
	.size		__nv_reservedSMEM_offset_0_alias, 0, 64
	.other		__nv_reservedSMEM_offset_0_alias,@"STO_CUDA_RESERVED_SHARED STV_DEFAULT"
__nv_reservedSMEM_offset_0_alias:
	.zero		0
	.zero		64


//--------------------- .nv.constant0.matmul_kernel --------------------------
	.section	.nv.constant0.matmul_kernel,"a",@progbits
	.sectionflags	@""
	.align	4
.nv.constant0.matmul_kernel:
	.zero		976


//--------------------- SYMBOLS --------------------------

	.type		.nv.reservedSmem.offset0,@object
	.size		.nv.reservedSmem.offset0,0x4
	.type		.nv.reservedSmem.cap,@object
	.size		.nv.reservedSmem.cap,0x4
